	.target	sm_100a

	.elftype	@"ET_EXEC"


//--------------------- .note.nv.tkinfo           --------------------------
	.section	.note.nv.tkinfo,"",@"SHT_NOTE"
	.sectionflags	@"SHF_NOTE_NV_TKINFO"
	.tkinfo
        /*0018*/ 	.word	0x00000002
        /*0030*/ 	.string	""
        /*0030*/ 	.string	"ptxas"
        /*0030*/ 	.string	"Cuda compilation tools, release 13.0, V13.0.88"
        /*0030*/ 	.string	"Build cuda_13.0.r13.0/compiler.36424714_0"
        /*0030*/ 	.string	"-arch sm_100a -m 64 "



//--------------------- .note.nv.cuinfo           --------------------------
	.section	.note.nv.cuinfo,"",@"SHT_NOTE"
	.sectionflags	@"SHF_NOTE_NV_CUINFO"
        /*0018*/ 	.short	0x0002
        /*001a*/ 	.short	0x0064
        /*001c*/ 	.short	0x0082
	.zero		2


//--------------------- .nv.info                  --------------------------
	.section	.nv.info,"",@"SHT_CUDA_INFO"
	.align	4


	//----- nvinfo : EIATTR_REGCOUNT
	.align		4
        /*0000*/ 	.byte	0x04, 0x2f
        /*0002*/ 	.short	(.L_19 - .L_18)
	.align		4
.L_18:
        /*0004*/ 	.word	index@(_ZN7cutlass13device_kernelINS_4gemm6kernel13GemmUniversalIN4cute5tupleIJiiiiEEENS1_10collective13CollectiveMmaINS1_35MainloopSm100TmaUmmaWarpSpecializedILi7ELi2ELi4ENS5_IJNS4_1CILi1EEESB_SB_EEEEENS5_IJNSA_ILi128EEENSA_ILi64EEENSA_ILi32EEEEEEaNS5_IJlSB_lEEEaSI_NS4_8TiledMMAINS4_8MMA_AtomIJNS4_15SM100_MMA_S8_SSIaaiLi128ELi64ELNS4_4UMMA5MajorE0ELSN_0ELNSM_8SaturateE0EEEEEENS4_6LayoutISC_NS5_IJNSA_ILi0EEESS_SS_EEEEENS5_IJNS4_10UnderscoreESV_SV_EEEEENS4_13SM90_TMA_LOADENS4_14ComposedLayoutINS4_7SwizzleILi1ELi4ELi3EEENS4_18smem_ptr_flag_bitsILi8EEENSR_INS5_IJNSA_ILi8EEESG_EEENS5_IJSG_SB_EEEEEEEvNS4_8identityESY_S18_vS19_EENS_8epilogue10collective18CollectiveEpilogueINS1B_23Sm100TmaWarpSpecializedILi1ELi1ELi64ELb0ELb0EEEJSH_NS5_IJNSR_ISE_SB_EENSR_ISF_SB_EEEEEaSI_aSI_NS1B_6fusion15FusionCallbacksIS1F_NS1J_17LinearCombinationIaiaiLNS_15FloatRoundStyleE2EEESH_S1I_JEEENS4_5SM1004TMEM4LOAD26SM100_TMEM_LOAD_32dp32b64xESY_NSZ_INS10_ILi2ELi4ELi3EEES13_NSR_INS5_IJS14_SF_EEENS5_IJSF_SB_EEEEEEENS4_39AutoVectorizingCopyWithAssumedAlignmentILi128EEENS4_14SM90_TMA_STOREES1X_S1Z_S1Z_EEEvvEEEEvNT_6ParamsE)
        /*0008*/ 	.word	0x000000c6


	//----- nvinfo : EIATTR_FRAME_SIZE
	.align		4
.L_19:
        /*000c*/ 	.byte	0x04, 0x11
        /*000e*/ 	.short	(.L_21 - .L_20)
	.align		4
.L_20:
        /*0010*/ 	.word	index@($__internal_2_$__cuda_sm10x_tcgen05_guardrail_trap_unallocated_columns_being_dealloced)
        /*0014*/ 	.word	0x00000000


	//----- nvinfo : EIATTR_FRAME_SIZE
	.align		4
.L_21:
        /*0018*/ 	.byte	0x04, 0x11
        /*001a*/ 	.short	(.L_23 - .L_22)
	.align		4
.L_22:
        /*001c*/ 	.word	index@($__internal_1_$__cuda_sm10x_tcgen05_guardrail_trap_phase_invalid_during_alloc)
        /*0020*/ 	.word	0x00000000


	//----- nvinfo : EIATTR_FRAME_SIZE
	.align		4
.L_23:
        /*0024*/ 	.byte	0x04, 0x11
        /*0026*/ 	.short	(.L_25 - .L_24)
	.align		4
.L_24:
        /*0028*/ 	.word	index@($__internal_0_$__cuda_sm10x_tcgen05_guardrail_trap_col_being_dealloced_not_returned_by_alloc)
        /*002c*/ 	.word	0x00000000


	//----- nvinfo : EIATTR_FRAME_SIZE
	.align		4
.L_25:
        /*0030*/ 	.byte	0x04, 0x11
        /*0032*/ 	.short	(.L_27 - .L_26)
	.align		4
.L_26:
        /*0034*/ 	.word	index@(_ZN7cutlass13device_kernelINS_4gemm6kernel13GemmUniversalIN4cute5tupleIJiiiiEEENS1_10collective13CollectiveMmaINS1_35MainloopSm100TmaUmmaWarpSpecializedILi7ELi2ELi4ENS5_IJNS4_1CILi1EEESB_SB_EEEEENS5_IJNSA_ILi128EEENSA_ILi64EEENSA_ILi32EEEEEEaNS5_IJlSB_lEEEaSI_NS4_8TiledMMAINS4_8MMA_AtomIJNS4_15SM100_MMA_S8_SSIaaiLi128ELi64ELNS4_4UMMA5MajorE0ELSN_0ELNSM_8SaturateE0EEEEEENS4_6LayoutISC_NS5_IJNSA_ILi0EEESS_SS_EEEEENS5_IJNS4_10UnderscoreESV_SV_EEEEENS4_13SM90_TMA_LOADENS4_14ComposedLayoutINS4_7SwizzleILi1ELi4ELi3EEENS4_18smem_ptr_flag_bitsILi8EEENSR_INS5_IJNSA_ILi8EEESG_EEENS5_IJSG_SB_EEEEEEEvNS4_8identityESY_S18_vS19_EENS_8epilogue10collective18CollectiveEpilogueINS1B_23Sm100TmaWarpSpecializedILi1ELi1ELi64ELb0ELb0EEEJSH_NS5_IJNSR_ISE_SB_EENSR_ISF_SB_EEEEEaSI_aSI_NS1B_6fusion15FusionCallbacksIS1F_NS1J_17LinearCombinationIaiaiLNS_15FloatRoundStyleE2EEESH_S1I_JEEENS4_5SM1004TMEM4LOAD26SM100_TMEM_LOAD_32dp32b64xESY_NSZ_INS10_ILi2ELi4ELi3EEES13_NSR_INS5_IJS14_SF_EEENS5_IJSF_SB_EEEEEEENS4_39AutoVectorizingCopyWithAssumedAlignmentILi128EEENS4_14SM90_TMA_STOREES1X_S1Z_S1Z_EEEvvEEEEvNT_6ParamsE)
        /*0038*/ 	.word	0x00000000


	//----- nvinfo : EIATTR_MIN_STACK_SIZE
	.align		4
.L_27:
        /*003c*/ 	.byte	0x04, 0x12
        /*003e*/ 	.short	(.L_29 - .L_28)
	.align		4
.L_28:
        /*0040*/ 	.word	index@(_ZN7cutlass13device_kernelINS_4gemm6kernel13GemmUniversalIN4cute5tupleIJiiiiEEENS1_10collective13CollectiveMmaINS1_35MainloopSm100TmaUmmaWarpSpecializedILi7ELi2ELi4ENS5_IJNS4_1CILi1EEESB_SB_EEEEENS5_IJNSA_ILi128EEENSA_ILi64EEENSA_ILi32EEEEEEaNS5_IJlSB_lEEEaSI_NS4_8TiledMMAINS4_8MMA_AtomIJNS4_15SM100_MMA_S8_SSIaaiLi128ELi64ELNS4_4UMMA5MajorE0ELSN_0ELNSM_8SaturateE0EEEEEENS4_6LayoutISC_NS5_IJNSA_ILi0EEESS_SS_EEEEENS5_IJNS4_10UnderscoreESV_SV_EEEEENS4_13SM90_TMA_LOADENS4_14ComposedLayoutINS4_7SwizzleILi1ELi4ELi3EEENS4_18smem_ptr_flag_bitsILi8EEENSR_INS5_IJNSA_ILi8EEESG_EEENS5_IJSG_SB_EEEEEEEvNS4_8identityESY_S18_vS19_EENS_8epilogue10collective18CollectiveEpilogueINS1B_23Sm100TmaWarpSpecializedILi1ELi1ELi64ELb0ELb0EEEJSH_NS5_IJNSR_ISE_SB_EENSR_ISF_SB_EEEEEaSI_aSI_NS1B_6fusion15FusionCallbacksIS1F_NS1J_17LinearCombinationIaiaiLNS_15FloatRoundStyleE2EEESH_S1I_JEEENS4_5SM1004TMEM4LOAD26SM100_TMEM_LOAD_32dp32b64xESY_NSZ_INS10_ILi2ELi4ELi3EEES13_NSR_INS5_IJS14_SF_EEENS5_IJSF_SB_EEEEEEENS4_39AutoVectorizingCopyWithAssumedAlignmentILi128EEENS4_14SM90_TMA_STOREES1X_S1Z_S1Z_EEEvvEEEEvNT_6ParamsE)
        /*0044*/ 	.word	0x00000000
.L_29:


//--------------------- .nv.compat                --------------------------
	.section	.nv.compat,"",@"SHT_CUDA_COMPAT_INFO"
	.align	4
        /*0000*/ 	.byte	0x02, 0x09, 0x01, 0x00, 0x02, 0x02, 0x03, 0x00, 0x02, 0x05, 0x06, 0x00, 0x03, 0x07, 0x01, 0x01
        /*0010*/ 	.byte	0x02, 0x03, 0x01, 0x00, 0x02, 0x06, 0x01, 0x00, 0x04, 0x0b, 0x08, 0x00, 0x01, 0x00, 0x00, 0x00
        /*0020*/ 	.byte	0x00, 0x00, 0x00, 0x00


//--------------------- .nv.info._ZN7cutlass13device_kernelINS_4gemm6kernel13GemmUniversalIN4cute5tupleIJiiiiEEENS1_10collective13CollectiveMmaINS1_35MainloopSm100TmaUmmaWarpSpecializedILi7ELi2ELi4ENS5_IJNS4_1CILi1EEESB_SB_EEEEENS5_IJNSA_ILi128EEENSA_ILi64EEENSA_ILi32EEEEEEaNS5_IJlSB_lEEEaSI_NS4_8TiledMMAINS4_8MMA_AtomIJNS4_15SM100_MMA_S8_SSIaaiLi128ELi64ELNS4_4UMMA5MajorE0ELSN_0ELNSM_8SaturateE0EEEEEENS4_6LayoutISC_NS5_IJNSA_ILi0EEESS_SS_EEEEENS5_IJNS4_10UnderscoreESV_SV_EEEEENS4_13SM90_TMA_LOADENS4_14ComposedLayoutINS4_7SwizzleILi1ELi4ELi3EEENS4_18smem_ptr_flag_bitsILi8EEENSR_INS5_IJNSA_ILi8EEESG_EEENS5_IJSG_SB_EEEEEEEvNS4_8identityESY_S18_vS19_EENS_8epilogue10collective18CollectiveEpilogueINS1B_23Sm100TmaWarpSpecializedILi1ELi1ELi64ELb0ELb0EEEJSH_NS5_IJNSR_ISE_SB_EENSR_ISF_SB_EEEEEaSI_aSI_NS1B_6fusion15FusionCallbacksIS1F_NS1J_17LinearCombinationIaiaiLNS_15FloatRoundStyleE2EEESH_S1I_JEEENS4_5SM1004TMEM4LOAD26SM100_TMEM_LOAD_32dp32b64xESY_NSZ_INS10_ILi2ELi4ELi3EEES13_NSR_INS5_IJS14_SF_EEENS5_IJSF_SB_EEEEEEENS4_39AutoVectorizingCopyWithAssumedAlignmentILi128EEENS4_14SM90_TMA_STOREES1X_S1Z_S1Z_EEEvvEEEEvNT_6ParamsE --------------------------
	.section	.nv.info._ZN7cutlass13device_kernelINS_4gemm6kernel13GemmUniversalIN4cute5tupleIJiiiiEEENS1_10collective13CollectiveMmaINS1_35MainloopSm100TmaUmmaWarpSpecializedILi7ELi2ELi4ENS5_IJNS4_1CILi1EEESB_SB_EEEEENS5_IJNSA_ILi128EEENSA_ILi64EEENSA_ILi32EEEEEEaNS5_IJlSB_lEEEaSI_NS4_8TiledMMAINS4_8MMA_AtomIJNS4_15SM100_MMA_S8_SSIaaiLi128ELi64ELNS4_4UMMA5MajorE0ELSN_0ELNSM_8SaturateE0EEEEEENS4_6LayoutISC_NS5_IJNSA_ILi0EEESS_SS_EEEEENS5_IJNS4_10UnderscoreESV_SV_EEEEENS4_13SM90_TMA_LOADENS4_14ComposedLayoutINS4_7SwizzleILi1ELi4ELi3EEENS4_18smem_ptr_flag_bitsILi8EEENSR_INS5_IJNSA_ILi8EEESG_EEENS5_IJSG_SB_EEEEEEEvNS4_8identityESY_S18_vS19_EENS_8epilogue10collective18CollectiveEpilogueINS1B_23Sm100TmaWarpSpecializedILi1ELi1ELi64ELb0ELb0EEEJSH_NS5_IJNSR_ISE_SB_EENSR_ISF_SB_EEEEEaSI_aSI_NS1B_6fusion15FusionCallbacksIS1F_NS1J_17LinearCombinationIaiaiLNS_15FloatRoundStyleE2EEESH_S1I_JEEENS4_5SM1004TMEM4LOAD26SM100_TMEM_LOAD_32dp32b64xESY_NSZ_INS10_ILi2ELi4ELi3EEES13_NSR_INS5_IJS14_SF_EEENS5_IJSF_SB_EEEEEEENS4_39AutoVectorizingCopyWithAssumedAlignmentILi128EEENS4_14SM90_TMA_STOREES1X_S1Z_S1Z_EEEvvEEEEvNT_6ParamsE,"",@"SHT_CUDA_INFO"
	.sectionflags	@""
	.align	4


	//----- nvinfo : EIATTR_CUDA_API_VERSION
	.align		4
        /*0000*/ 	.byte	0x04, 0x37
        /*0002*/ 	.short	(.L_31 - .L_30)
.L_30:
        /*0004*/ 	.word	0x00000082


	//----- nvinfo : EIATTR_KPARAM_INFO
	.align		4
.L_31:
        /*0008*/ 	.byte	0x04, 0x17
        /*000a*/ 	.short	(.L_33 - .L_32)
.L_32:
        /*000c*/ 	.word	0x00000000
        /*0010*/ 	.short	0x0000
        /*0012*/ 	.short	0x0000
        /*0014*/ 	.byte	0x00, 0xf0, 0x01, 0x20


	//----- nvinfo : EIATTR_AT_ENTRY_FRAGMENTS
	.align		4
.L_33:
        /*0018*/ 	.byte	0x04, 0x4f
        /*001a*/ 	.short	(.L_35 - .L_34)


	//   ....[0]....
.L_34:
        /*001c*/ 	.word	0x00000006


	//----- nvinfo : EIATTR_RESERVED_SMEM_USED
	.align		4
.L_35:
        /*0020*/ 	.byte	0x01, 0x41
	.zero		2


	//----- nvinfo : EIATTR_SPARSE_MMA_MASK
	.align		4
        /*0024*/ 	.byte	0x03, 0x50
        /*0026*/ 	.short	0x0000


	//----- nvinfo : EIATTR_TCGEN05_1CTA_USED
	.align		4
        /*0028*/ 	.byte	0x01, 0x51
	.zero		2


	//----- nvinfo : EIATTR_MAXREG_COUNT
	.align		4
        /*002c*/ 	.byte	0x03, 0x1b
        /*002e*/ 	.short	0x00ff


	//----- nvinfo : EIATTR_NUM_BARRIERS
	.align		4
        /*0030*/ 	.byte	0x02, 0x4c
        /*0032*/ 	.byte	0x07
	.zero		1


	//----- nvinfo : EIATTR_EXTERNS
	.align		4
        /*0034*/ 	.byte	0x04, 0x0f
        /*0036*/ 	.short	(.L_37 - .L_36)


	//   ....[0]....
	.align		4
.L_36:
        /*0038*/ 	.word	index@(__assertfail)


	//----- nvinfo : EIATTR_MERCURY_ISA_VERSION
	.align		4
.L_37:
        /*003c*/ 	.byte	0x03, 0x5f
        /*003e*/ 	.short	0x0101


	//----- nvinfo : EIATTR_INT_WARP_WIDE_INSTR_OFFSETS
	.align		4
        /*0040*/ 	.byte	0x04, 0x31
        /*0042*/ 	.short	(.L_39 - .L_38)


	//   ....[0]....
.L_38:
        /*0044*/ 	.word	0x00001df0


	//   ....[1]....
        /*0048*/ 	.word	0x000038a0


	//   ....[2]....
        /*004c*/ 	.word	0x000038c0


	//   ....[3]....
        /*0050*/ 	.word	0x000038f0


	//   ....[4]....
        /*0054*/ 	.word	0x00004300


	//   ....[5]....
        /*0058*/ 	.word	0x000043f0


	//----- nvinfo : EIATTR_COOP_GROUP_MASK_REGIDS
	.align		4
.L_39:
        /*005c*/ 	.byte	0x04, 0x29
        /*005e*/ 	.short	(.L_41 - .L_40)


	//   ....[0]....
.L_40:
        /*0060*/ 	.word	0xffffffff


	//   ....[1]....
        /*0064*/ 	.word	0xffffffff


	//   ....[2]....
        /*0068*/ 	.word	0xffffffff


	//   ....[3]....
        /*006c*/ 	.word	0xffffffff


	//   ....[4]....
        /*0070*/ 	.word	0xffffffff


	//   ....[5]....
        /*0074*/ 	.word	0xffffffff


	//   ....[6]....
        /*0078*/ 	.word	0xffffffff


	//   ....[7]....
        /*007c*/ 	.word	0xffffffff


	//   ....[8]....
        /*0080*/ 	.word	0xffffffff


	//   ....[9]....
        /*0084*/ 	.word	0xffffffff


	//   ....[10]....
        /*0088*/ 	.word	0xffffffff


	//   ....[11]....
        /*008c*/ 	.word	0xffffffff


	//   ....[12]....
        /*0090*/ 	.word	0xffffffff


	//----- nvinfo : EIATTR_COOP_GROUP_INSTR_OFFSETS
	.align		4
.L_41:
        /*0094*/ 	.byte	0x04, 0x28
        /*0096*/ 	.short	(.L_43 - .L_42)


	//   ....[0]....
.L_42:
        /*0098*/ 	.word	0x00000090


	//   ....[1]....
        /*009c*/ 	.word	0x000004d0


	//   ....[2]....
        /*00a0*/ 	.word	0x000006a0


	//   ....[3]....
        /*00a4*/ 	.word	0x000007e0


	//   ....[4]....
        /*00a8*/ 	.word	0x000008e0


	//   ....[5]....
        /*00ac*/ 	.word	0x00000a50


	//   ....[6]....
        /*00b0*/ 	.word	0x00000bf0


	//   ....[7]....
        /*00b4*/ 	.word	0x00001cd0


	//   ....[8]....
        /*00b8*/ 	.word	0x00002c60


	//   ....[9]....
        /*00bc*/ 	.word	0x00002e70


	//   ....[10]....
        /*00c0*/ 	.word	0x00002ea0


	//   ....[11]....
        /*00c4*/ 	.word	0x00003780


	//   ....[12]....
        /*00c8*/ 	.word	0x000039b0


	//----- nvinfo : EIATTR_VRC_CTA_INIT_COUNT
	.align		4
.L_43:
        /*00cc*/ 	.byte	0x02, 0x4a
        /*00ce*/ 	.byte	0x80
	.zero		1


	//----- nvinfo : EIATTR_SYSCALL_OFFSETS
	.align		4
        /*00d0*/ 	.byte	0x04, 0x46
        /*00d2*/ 	.short	(.L_45 - .L_44)


	//   ....[0]....
.L_44:
        /*00d4*/ 	.word	0x00004e20


	//   ....[1]....
        /*00d8*/ 	.word	0x00004f60


	//   ....[2]....
        /*00dc*/ 	.word	0x00005700


	//----- nvinfo : EIATTR_MBARRIER_INSTR_OFFSETS
	.align		4
.L_45:
        /*00e0*/ 	.byte	0x04, 0x39
        /*00e2*/ 	.short	(.L_47 - .L_46)


	//   ....[0]....
.L_46:
        /*00e4*/ 	.word	0x000005b0
        /*00e8*/ 	.word	0x000000ff
        /*00ec*/ 	.word	0x00000000
        /*00f0*/ 	.short	0x0100
        /*00f2*/ 	.byte	0x05
	.zero		1


	//   ....[1]....
        /*00f4*/ 	.word	0x000005c0
        /*00f8*/ 	.word	0x000000ff
        /*00fc*/ 	.word	0x00000038
        /*0100*/ 	.short	0x0100
        /*0102*/ 	.byte	0x05
	.zero		1


	//   ....[2]....
        /*0104*/ 	.word	0x000005d0
        /*0108*/ 	.word	0x000000ff
        /*010c*/ 	.word	0x00000008
        /*0110*/ 	.short	0x0100
        /*0112*/ 	.byte	0x05
	.zero		1


	//   ....[3]....
        /*0114*/ 	.word	0x000005e0
        /*0118*/ 	.word	0x000000ff
        /*011c*/ 	.word	0x00000040
        /*0120*/ 	.short	0x0100
        /*0122*/ 	.byte	0x05
	.zero		1


	//   ....[4]....
        /*0124*/ 	.word	0x000005f0
        /*0128*/ 	.word	0x000000ff
        /*012c*/ 	.word	0x00000010
        /*0130*/ 	.short	0x0100
        /*0132*/ 	.byte	0x05
	.zero		1


	//   ....[5]....
        /*0134*/ 	.word	0x00000600
        /*0138*/ 	.word	0x000000ff
        /*013c*/ 	.word	0x00000048
        /*0140*/ 	.short	0x0100
        /*0142*/ 	.byte	0x05
	.zero		1


	//   ....[6]....
        /*0144*/ 	.word	0x00000610
        /*0148*/ 	.word	0x000000ff
        /*014c*/ 	.word	0x00000018
        /*0150*/ 	.short	0x0100
        /*0152*/ 	.byte	0x05
	.zero		1


	//   ....[7]....
        /*0154*/ 	.word	0x00000620
        /*0158*/ 	.word	0x000000ff
        /*015c*/ 	.word	0x00000050
        /*0160*/ 	.short	0x0100
        /*0162*/ 	.byte	0x05
	.zero		1


	//   ....[8]....
        /*0164*/ 	.word	0x00000630
        /*0168*/ 	.word	0x000000ff
        /*016c*/ 	.word	0x00000020
        /*0170*/ 	.short	0x0100
        /*0172*/ 	.byte	0x05
	.zero		1


	//   ....[9]....
        /*0174*/ 	.word	0x00000640
        /*0178*/ 	.word	0x000000ff
        /*017c*/ 	.word	0x00000058
        /*0180*/ 	.short	0x0100
        /*0182*/ 	.byte	0x05
	.zero		1


	//   ....[10]....
        /*0184*/ 	.word	0x00000650
        /*0188*/ 	.word	0x000000ff
        /*018c*/ 	.word	0x00000028
        /*0190*/ 	.short	0x0100
        /*0192*/ 	.byte	0x05
	.zero		1


	//   ....[11]....
        /*0194*/ 	.word	0x00000660
        /*0198*/ 	.word	0x000000ff
        /*019c*/ 	.word	0x00000060
        /*01a0*/ 	.short	0x0100
        /*01a2*/ 	.byte	0x05
	.zero		1


	//   ....[12]....
        /*01a4*/ 	.word	0x00000670
        /*01a8*/ 	.word	0x000000ff
        /*01ac*/ 	.word	0x00000030
        /*01b0*/ 	.short	0x0100
        /*01b2*/ 	.byte	0x05
	.zero		1


	//   ....[13]....
        /*01b4*/ 	.word	0x00000680
        /*01b8*/ 	.word	0x000000ff
        /*01bc*/ 	.word	0x00000068
        /*01c0*/ 	.short	0x0100
        /*01c2*/ 	.byte	0x05
	.zero		1


	//   ....[14]....
        /*01c4*/ 	.word	0x000007b0
        /*01c8*/ 	.word	0x000000ff
        /*01cc*/ 	.word	0x00000070
        /*01d0*/ 	.short	0x0100
        /*01d2*/ 	.byte	0x06
	.zero		1


	//   ....[15]....
        /*01d4*/ 	.word	0x000007c0
        /*01d8*/ 	.word	0x000000ff
        /*01dc*/ 	.word	0x00000078
        /*01e0*/ 	.short	0x0100
        /*01e2*/ 	.byte	0x06
	.zero		1


	//   ....[16]....
        /*01e4*/ 	.word	0x000008b0
        /*01e8*/ 	.word	0x000000ff
        /*01ec*/ 	.word	0x00000080
        /*01f0*/ 	.short	0x0100
        /*01f2*/ 	.byte	0x05
	.zero		1


	//   ....[17]....
        /*01f4*/ 	.word	0x000008c0
        /*01f8*/ 	.word	0x000000ff
        /*01fc*/ 	.word	0x00000088
        /*0200*/ 	.short	0x0100
        /*0202*/ 	.byte	0x05
	.zero		1


	//   ....[18]....
        /*0204*/ 	.word	0x00000a00
        /*0208*/ 	.word	0x000000ff
        /*020c*/ 	.word	0x00000090
        /*0210*/ 	.short	0x0100
        /*0212*/ 	.byte	0x05
	.zero		1


	//   ....[19]....
        /*0214*/ 	.word	0x00000a10
        /*0218*/ 	.word	0x000000ff
        /*021c*/ 	.word	0x000000a0
        /*0220*/ 	.short	0x0100
        /*0222*/ 	.byte	0x05
	.zero		1


	//   ....[20]....
        /*0224*/ 	.word	0x00000a20
        /*0228*/ 	.word	0x000000ff
        /*022c*/ 	.word	0x00000098
        /*0230*/ 	.short	0x0100
        /*0232*/ 	.byte	0x05
	.zero		1


	//   ....[21]....
        /*0234*/ 	.word	0x00000a30
        /*0238*/ 	.word	0x000000ff
        /*023c*/ 	.word	0x000000a8
        /*0240*/ 	.short	0x0100
        /*0242*/ 	.byte	0x05
	.zero		1


	//   ....[22]....
        /*0244*/ 	.word	0x00000b60
        /*0248*/ 	.word	0x000000ff
        /*024c*/ 	.word	0x000000b0
        /*0250*/ 	.short	0x0100
        /*0252*/ 	.byte	0x06
	.zero		1


	//   ....[23]....
        /*0254*/ 	.word	0x00000b70
        /*0258*/ 	.word	0x000000ff
        /*025c*/ 	.word	0x000000d0
        /*0260*/ 	.short	0x0100
        /*0262*/ 	.byte	0x06
	.zero		1


	//   ....[24]....
        /*0264*/ 	.word	0x00000b80
        /*0268*/ 	.word	0x000000ff
        /*026c*/ 	.word	0x000000b8
        /*0270*/ 	.short	0x0100
        /*0272*/ 	.byte	0x06
	.zero		1


	//   ....[25]....
        /*0274*/ 	.word	0x00000b90
        /*0278*/ 	.word	0x000000ff
        /*027c*/ 	.word	0x000000d8
        /*0280*/ 	.short	0x0100
        /*0282*/ 	.byte	0x06
	.zero		1


	//   ....[26]....
        /*0284*/ 	.word	0x00000ba0
        /*0288*/ 	.word	0x000000ff
        /*028c*/ 	.word	0x000000c0
        /*0290*/ 	.short	0x0100
        /*0292*/ 	.byte	0x06
	.zero		1


	//   ....[27]....
        /*0294*/ 	.word	0x00000bb0
        /*0298*/ 	.word	0x000000ff
        /*029c*/ 	.word	0x000000e0
        /*02a0*/ 	.short	0x0100
        /*02a2*/ 	.byte	0x06
	.zero		1


	//   ....[28]....
        /*02a4*/ 	.word	0x00000bc0
        /*02a8*/ 	.word	0x000000ff
        /*02ac*/ 	.word	0x000000c8
        /*02b0*/ 	.short	0x0100
        /*02b2*/ 	.byte	0x06
	.zero		1


	//   ....[29]....
        /*02b4*/ 	.word	0x00000bd0
        /*02b8*/ 	.word	0x000000ff
        /*02bc*/ 	.word	0x000000e8
        /*02c0*/ 	.short	0x0100
        /*02c2*/ 	.byte	0x06
	.zero		1


	//   ....[30]....
        /*02c4*/ 	.word	0x00000cc0
        /*02c8*/ 	.word	0x000000ff
        /*02cc*/ 	.word	0x000000f0
        /*02d0*/ 	.short	0x0100
        /*02d2*/ 	.byte	0x05
	.zero		1


	//   ....[31]....
        /*02d4*/ 	.word	0x00000cd0
        /*02d8*/ 	.word	0x000000ff
        /*02dc*/ 	.word	0x00000100
        /*02e0*/ 	.short	0x0100
        /*02e2*/ 	.byte	0x05
	.zero		1


	//   ....[32]....
        /*02e4*/ 	.word	0x00000ce0
        /*02e8*/ 	.word	0x000000ff
        /*02ec*/ 	.word	0x000000f8
        /*02f0*/ 	.short	0x0100
        /*02f2*/ 	.byte	0x05
	.zero		1


	//   ....[33]....
        /*02f4*/ 	.word	0x00000cf0
        /*02f8*/ 	.word	0x000000ff
        /*02fc*/ 	.word	0x00000108
        /*0300*/ 	.short	0x0100
        /*0302*/ 	.byte	0x05
	.zero		1


	//   ....[34]....
        /*0304*/ 	.word	0x000015d0
        /*0308*/ 	.word	0x00000003
        /*030c*/ 	.word	0x00000100
        /*0310*/ 	.short	0x010a
        /*0312*/ 	.byte	0xff
	.zero		1


	//   ....[35]....
        /*0314*/ 	.word	0x00001600
        /*0318*/ 	.word	0x00000003
        /*031c*/ 	.word	0x000000f0
        /*0320*/ 	.short	0x0101
        /*0322*/ 	.byte	0xff
	.zero		1


	//   ....[36]....
        /*0324*/ 	.word	0x000016d0
        /*0328*/ 	.word	0x000000ff
        /*032c*/ 	.word	0x00000038
        /*0330*/ 	.short	0x010a
        /*0332*/ 	.byte	0x08
	.zero		1


	//   ....[37]....
        /*0334*/ 	.word	0x00001770
        /*0338*/ 	.word	0x000000ff
        /*033c*/ 	.word	0x00000038
        /*0340*/ 	.short	0x010a
        /*0342*/ 	.byte	0x21
	.zero		1


	//   ....[38]....
        /*0344*/ 	.word	0x000018c0
        /*0348*/ 	.word	0x000000ff
        /*034c*/ 	.word	0x00000038
        /*0350*/ 	.short	0x010a
        /*0352*/ 	.byte	0x08
	.zero		1


	//   ....[39]....
        /*0354*/ 	.word	0x000019d0
        /*0358*/ 	.word	0x000000ff
        /*035c*/ 	.word	0x00000088
        /*0360*/ 	.short	0x0101
        /*0362*/ 	.byte	0x04
	.zero		1


	//   ....[40]....
        /*0364*/ 	.word	0x000019f0
        /*0368*/ 	.word	0x000000ff
        /*036c*/ 	.word	0x00000038
        /*0370*/ 	.short	0x010a
        /*0372*/ 	.byte	0x08
	.zero		1


	//   ....[41]....
        /*0374*/ 	.word	0x00001a70
        /*0378*/ 	.word	0x000000ff
        /*037c*/ 	.word	0x00000038
        /*0380*/ 	.short	0x010a
        /*0382*/ 	.byte	0x11
	.zero		1


	//   ....[42]....
        /*0384*/ 	.word	0x00001bc0
        /*0388*/ 	.word	0x000000ff
        /*038c*/ 	.word	0x00000038
        /*0390*/ 	.short	0x010a
        /*0392*/ 	.byte	0x08
	.zero		1


	//   ....[43]....
        /*0394*/ 	.word	0x00001d00
        /*0398*/ 	.word	0x00000002
        /*039c*/ 	.word	0x00000090
        /*03a0*/ 	.short	0x010a
        /*03a2*/ 	.byte	0xff
	.zero		1


	//   ....[44]....
        /*03a4*/ 	.word	0x00001dc0
        /*03a8*/ 	.word	0x00000002
        /*03ac*/ 	.word	0x00000000
        /*03b0*/ 	.short	0x0101
        /*03b2*/ 	.byte	0xff
	.zero		1


	//   ....[45]....
        /*03b4*/ 	.word	0x00002320
        /*03b8*/ 	.word	0x000000ff
        /*03bc*/ 	.word	0x00000000
        /*03c0*/ 	.short	0x010a
        /*03c2*/ 	.byte	0x05
	.zero		1


	//   ....[46]....
        /*03c4*/ 	.word	0x000023b0
        /*03c8*/ 	.word	0x000000ff
        /*03cc*/ 	.word	0x00000000
        /*03d0*/ 	.short	0x010a
        /*03d2*/ 	.byte	0x05
	.zero		1


	//   ....[47]....
        /*03d4*/ 	.word	0x00002440
        /*03d8*/ 	.word	0x000000ff
        /*03dc*/ 	.word	0x00000000
        /*03e0*/ 	.short	0x010a
        /*03e2*/ 	.byte	0x05
	.zero		1


	//   ....[48]....
        /*03e4*/ 	.word	0x000024d0
        /*03e8*/ 	.word	0x000000ff
        /*03ec*/ 	.word	0x00000000
        /*03f0*/ 	.short	0x010a
        /*03f2*/ 	.byte	0x05
	.zero		1


	//   ....[49]....
        /*03f4*/ 	.word	0x00002560
        /*03f8*/ 	.word	0x000000ff
        /*03fc*/ 	.word	0x00000000
        /*0400*/ 	.short	0x010a
        /*0402*/ 	.byte	0x05
	.zero		1


	//   ....[50]....
        /*0404*/ 	.word	0x000025f0
        /*0408*/ 	.word	0x000000ff
        /*040c*/ 	.word	0x00000000
        /*0410*/ 	.short	0x010a
        /*0412*/ 	.byte	0x05
	.zero		1


	//   ....[51]....
        /*0414*/ 	.word	0x00002690
        /*0418*/ 	.word	0x00000000
        /*041c*/ 	.word	0x00000000
        /*0420*/ 	.short	0x010a
        /*0422*/ 	.byte	0xff
	.zero		1


	//   ....[52]....
        /*0424*/ 	.word	0x000027b0
        /*0428*/ 	.word	0x00000000
        /*042c*/ 	.word	0x000000f0
        /*0430*/ 	.short	0x010a
        /*0432*/ 	.byte	0xff
	.zero		1


	//   ....[53]....
        /*0434*/ 	.word	0x00002810
        /*0438*/ 	.word	0x00000004
        /*043c*/ 	.word	0x00000000
        /*0440*/ 	.short	0x0101
        /*0442*/ 	.byte	0xff
	.zero		1


	//   ....[54]....
        /*0444*/ 	.word	0x00002830
        /*0448*/ 	.word	0x000000ff
        /*044c*/ 	.word	0x000000a0
        /*0450*/ 	.short	0x010a
        /*0452*/ 	.byte	0x05
	.zero		1


	//   ....[55]....
        /*0454*/ 	.word	0x00002950
        /*0458*/ 	.word	0x00000000
        /*045c*/ 	.word	0x00000090
        /*0460*/ 	.short	0x010a
        /*0462*/ 	.byte	0xff
	.zero		1


	//   ....[56]....
        /*0464*/ 	.word	0x00002a60
        /*0468*/ 	.word	0x00000000
        /*046c*/ 	.word	0x00000000
        /*0470*/ 	.short	0x0101
        /*0472*/ 	.byte	0xff
	.zero		1


	//   ....[57]....
        /*0474*/ 	.word	0x00002af0
        /*0478*/ 	.word	0x000000ff
        /*047c*/ 	.word	0x000000a0
        /*0480*/ 	.short	0x0106
        /*0482*/ 	.byte	0x05
	.zero		1


	//   ....[58]....
        /*0484*/ 	.word	0x00002b10
        /*0488*/ 	.word	0x000000ff
        /*048c*/ 	.word	0x000000a0
        /*0490*/ 	.short	0x010a
        /*0492*/ 	.byte	0x05
	.zero		1


	//   ....[59]....
        /*0494*/ 	.word	0x00002ba0
        /*0498*/ 	.word	0x000000ff
        /*049c*/ 	.word	0x000000a0
        /*04a0*/ 	.short	0x0106
        /*04a2*/ 	.byte	0x04
	.zero		1


	//   ....[60]....
        /*04a4*/ 	.word	0x00002be0
        /*04a8*/ 	.word	0x00000000
        /*04ac*/ 	.word	0x000000a0
        /*04b0*/ 	.short	0x010a
        /*04b2*/ 	.byte	0xff
	.zero		1


	//   ....[61]....
        /*04b4*/ 	.word	0x000030c0
        /*04b8*/ 	.word	0x00000000
        /*04bc*/ 	.word	0x00000090
        /*04c0*/ 	.short	0x010a
        /*04c2*/ 	.byte	0xff
	.zero		1


	//   ....[62]....
        /*04c4*/ 	.word	0x000031c0
        /*04c8*/ 	.word	0x00000003
        /*04cc*/ 	.word	0x00000000
        /*04d0*/ 	.short	0x0101
        /*04d2*/ 	.byte	0xff
	.zero		1


	//   ....[63]....
        /*04d4*/ 	.word	0x000031d0
        /*04d8*/ 	.word	0x000000ff
        /*04dc*/ 	.word	0x00000000
        /*04e0*/ 	.short	0x010a
        /*04e2*/ 	.byte	0x04
	.zero		1


	//   ....[64]....
        /*04e4*/ 	.word	0x000031f0
        /*04e8*/ 	.word	0x000000ff
        /*04ec*/ 	.word	0x000000d0
        /*04f0*/ 	.short	0x010a
        /*04f2*/ 	.byte	0x09
	.zero		1


	//   ....[65]....
        /*04f4*/ 	.word	0x000032d0
        /*04f8*/ 	.word	0x000000ff
        /*04fc*/ 	.word	0x00000000
        /*0500*/ 	.short	0x010a
        /*0502*/ 	.byte	0x07
	.zero		1


	//   ....[66]....
        /*0504*/ 	.word	0x00003400
        /*0508*/ 	.word	0x000000ff
        /*050c*/ 	.word	0x00000000
        /*0510*/ 	.short	0x010a
        /*0512*/ 	.byte	0x04
	.zero		1


	//   ....[67]....
        /*0514*/ 	.word	0x000035b0
        /*0518*/ 	.word	0x000000ff
        /*051c*/ 	.word	0x00000000
        /*0520*/ 	.short	0x010a
        /*0522*/ 	.byte	0x05
	.zero		1


	//   ....[68]....
        /*0524*/ 	.word	0x00003640
        /*0528*/ 	.word	0x000000ff
        /*052c*/ 	.word	0x00000000
        /*0530*/ 	.short	0x010a
        /*0532*/ 	.byte	0x05
	.zero		1


	//   ....[69]....
        /*0534*/ 	.word	0x000036d0
        /*0538*/ 	.word	0x000000ff
        /*053c*/ 	.word	0x00000000
        /*0540*/ 	.short	0x010a
        /*0542*/ 	.byte	0x05
	.zero		1


	//   ....[70]....
        /*0544*/ 	.word	0x00003760
        /*0548*/ 	.word	0x000000ff
        /*054c*/ 	.word	0x00000000
        /*0550*/ 	.short	0x010a
        /*0552*/ 	.byte	0x07
	.zero		1


	//   ....[71]....
        /*0554*/ 	.word	0x00003ba0
        /*0558*/ 	.word	0x00000000
        /*055c*/ 	.word	0x00000090
        /*0560*/ 	.short	0x010a
        /*0562*/ 	.byte	0xff
	.zero		1


	//   ....[72]....
        /*0564*/ 	.word	0x00003c90
        /*0568*/ 	.word	0x00000000
        /*056c*/ 	.word	0x00000000
        /*0570*/ 	.short	0x0101
        /*0572*/ 	.byte	0xff
	.zero		1


	//   ....[73]....
        /*0574*/ 	.word	0x00003fb0
        /*0578*/ 	.word	0x000000ff
        /*057c*/ 	.word	0x00000088
        /*0580*/ 	.short	0x010a
        /*0582*/ 	.byte	0x06
	.zero		1


	//   ....[74]....
        /*0584*/ 	.word	0x00004130
        /*0588*/ 	.word	0x000000ff
        /*058c*/ 	.word	0x00000078
        /*0590*/ 	.short	0x010a
        /*0592*/ 	.byte	0x06
	.zero		1


	//   ....[75]....
        /*0594*/ 	.word	0x00004460
        /*0598*/ 	.word	0x000000ff
        /*059c*/ 	.word	0x00000070
        /*05a0*/ 	.short	0x010b
        /*05a2*/ 	.byte	0x06
	.zero		1


	//   ....[76]....
        /*05a4*/ 	.word	0x00004480
        /*05a8*/ 	.word	0x000000ff
        /*05ac*/ 	.word	0x00000000
        /*05b0*/ 	.short	0x0101
        /*05b2*/ 	.byte	0x25
	.zero		1


	//   ....[77]....
        /*05b4*/ 	.word	0x000044c0
        /*05b8*/ 	.word	0x00000000
        /*05bc*/ 	.word	0x00000078
        /*05c0*/ 	.short	0x010a
        /*05c2*/ 	.byte	0xff
	.zero		1


	//   ....[78]....
        /*05c4*/ 	.word	0x00004830
        /*05c8*/ 	.word	0x00000000
        /*05cc*/ 	.word	0x00000090
        /*05d0*/ 	.short	0x010a
        /*05d2*/ 	.byte	0xff
	.zero		1


	//   ....[79]....
        /*05d4*/ 	.word	0x00004940
        /*05d8*/ 	.word	0x00000000
        /*05dc*/ 	.word	0x00000000
        /*05e0*/ 	.short	0x0101
        /*05e2*/ 	.byte	0xff
	.zero		1


	//   ....[80]....
        /*05e4*/ 	.word	0x000052e0
        /*05e8*/ 	.word	0x000000ff
        /*05ec*/ 	.word	0x00000070
        /*05f0*/ 	.short	0x010a
        /*05f2*/ 	.byte	0x2b
	.zero		1


	//   ....[81]....
        /*05f4*/ 	.word	0x000052f0
        /*05f8*/ 	.word	0x00000094
        /*05fc*/ 	.word	0x000000b0
        /*0600*/ 	.short	0x010a
        /*0602*/ 	.byte	0xff
	.zero		1


	//   ....[82]....
        /*0604*/ 	.word	0x00005480
        /*0608*/ 	.word	0x000000ff
        /*060c*/ 	.word	0x00000070
        /*0610*/ 	.short	0x010a
        /*0612*/ 	.byte	0x2b
	.zero		1


	//   ....[83]....
        /*0614*/ 	.word	0x00005580
        /*0618*/ 	.word	0x000000ff
        /*061c*/ 	.word	0x00000000
        /*0620*/ 	.short	0x0101
        /*0622*/ 	.byte	0x04
	.zero		1


	//   ....[84]....
        /*0624*/ 	.word	0x000055e0
        /*0628*/ 	.word	0x00000094
        /*062c*/ 	.word	0x000000b0
        /*0630*/ 	.short	0x010a
        /*0632*/ 	.byte	0xff
	.zero		1


	//   ....[85]....
        /*0634*/ 	.word	0x00005950
        /*0638*/ 	.word	0x000000ff
        /*063c*/ 	.word	0x00000000
        /*0640*/ 	.short	0x0101
        /*0642*/ 	.byte	0x05
	.zero		1


	//   ....[86]....
        /*0644*/ 	.word	0x00006b40
        /*0648*/ 	.word	0x00000003
        /*064c*/ 	.word	0x00000100
        /*0650*/ 	.short	0x010a
        /*0652*/ 	.byte	0xff
	.zero		1


	//   ....[87]....
        /*0654*/ 	.word	0x00006ba0
        /*0658*/ 	.word	0x00000002
        /*065c*/ 	.word	0x00000038
        /*0660*/ 	.short	0x010a
        /*0662*/ 	.byte	0xff
	.zero		1


	//   ....[88]....
        /*0664*/ 	.word	0x00006c00
        /*0668*/ 	.word	0x00000002
        /*066c*/ 	.word	0x00000038
        /*0670*/ 	.short	0x010a
        /*0672*/ 	.byte	0xff
	.zero		1


	//   ....[89]....
        /*0674*/ 	.word	0x00006c50
        /*0678*/ 	.word	0x00000002
        /*067c*/ 	.word	0x00000090
        /*0680*/ 	.short	0x010a
        /*0682*/ 	.byte	0xff
	.zero		1


	//   ....[90]....
        /*0684*/ 	.word	0x00006cb0
        /*0688*/ 	.word	0x00000000
        /*068c*/ 	.word	0x00000000
        /*0690*/ 	.short	0x010a
        /*0692*/ 	.byte	0xff
	.zero		1


	//   ....[91]....
        /*0694*/ 	.word	0x00006d10
        /*0698*/ 	.word	0x00000000
        /*069c*/ 	.word	0x00000000
        /*06a0*/ 	.short	0x010a
        /*06a2*/ 	.byte	0xff
	.zero		1


	//   ....[92]....
        /*06a4*/ 	.word	0x00006d70
        /*06a8*/ 	.word	0x00000000
        /*06ac*/ 	.word	0x00000000
        /*06b0*/ 	.short	0x010a
        /*06b2*/ 	.byte	0xff
	.zero		1


	//   ....[93]....
        /*06b4*/ 	.word	0x00006dd0
        /*06b8*/ 	.word	0x00000000
        /*06bc*/ 	.word	0x00000000
        /*06c0*/ 	.short	0x010a
        /*06c2*/ 	.byte	0xff
	.zero		1


	//   ....[94]....
        /*06c4*/ 	.word	0x00006e30
        /*06c8*/ 	.word	0x00000000
        /*06cc*/ 	.word	0x00000000
        /*06d0*/ 	.short	0x010a
        /*06d2*/ 	.byte	0xff
	.zero		1


	//   ....[95]....
        /*06d4*/ 	.word	0x00006e90
        /*06d8*/ 	.word	0x00000000
        /*06dc*/ 	.word	0x00000000
        /*06e0*/ 	.short	0x010a
        /*06e2*/ 	.byte	0xff
	.zero		1


	//   ....[96]....
        /*06e4*/ 	.word	0x00006ee0
        /*06e8*/ 	.word	0x00000000
        /*06ec*/ 	.word	0x000000f0
        /*06f0*/ 	.short	0x010a
        /*06f2*/ 	.byte	0xff
	.zero		1


	//   ....[97]....
        /*06f4*/ 	.word	0x00006f40
        /*06f8*/ 	.word	0x00000000
        /*06fc*/ 	.word	0x000000a0
        /*0700*/ 	.short	0x010a
        /*0702*/ 	.byte	0xff
	.zero		1


	//   ....[98]....
        /*0704*/ 	.word	0x00006f90
        /*0708*/ 	.word	0x00000000
        /*070c*/ 	.word	0x00000090
        /*0710*/ 	.short	0x010a
        /*0712*/ 	.byte	0xff
	.zero		1


	//   ....[99]....
        /*0714*/ 	.word	0x00006ff0
        /*0718*/ 	.word	0x00000000
        /*071c*/ 	.word	0x000000a0
        /*0720*/ 	.short	0x010a
        /*0722*/ 	.byte	0xff
	.zero		1


	//   ....[100]....
        /*0724*/ 	.word	0x00007040
        /*0728*/ 	.word	0x00000000
        /*072c*/ 	.word	0x00000090
        /*0730*/ 	.short	0x010a
        /*0732*/ 	.byte	0xff
	.zero		1


	//   ....[101]....
        /*0734*/ 	.word	0x000070a0
        /*0738*/ 	.word	0x00000003
        /*073c*/ 	.word	0x000000d0
        /*0740*/ 	.short	0x010a
        /*0742*/ 	.byte	0xff
	.zero		1


	//   ....[102]....
        /*0744*/ 	.word	0x00007100
        /*0748*/ 	.word	0x00000000
        /*074c*/ 	.word	0x00000000
        /*0750*/ 	.short	0x010a
        /*0752*/ 	.byte	0xff
	.zero		1


	//   ....[103]....
        /*0754*/ 	.word	0x00007160
        /*0758*/ 	.word	0x00000000
        /*075c*/ 	.word	0x00000000
        /*0760*/ 	.short	0x010a
        /*0762*/ 	.byte	0xff
	.zero		1


	//   ....[104]....
        /*0764*/ 	.word	0x000071c0
        /*0768*/ 	.word	0x00000000
        /*076c*/ 	.word	0x00000000
        /*0770*/ 	.short	0x010a
        /*0772*/ 	.byte	0xff
	.zero		1


	//   ....[105]....
        /*0774*/ 	.word	0x00007220
        /*0778*/ 	.word	0x00000000
        /*077c*/ 	.word	0x00000000
        /*0780*/ 	.short	0x010a
        /*0782*/ 	.byte	0xff
	.zero		1


	//   ....[106]....
        /*0784*/ 	.word	0x00007280
        /*0788*/ 	.word	0x00000000
        /*078c*/ 	.word	0x00000000
        /*0790*/ 	.short	0x010a
        /*0792*/ 	.byte	0xff
	.zero		1


	//   ....[107]....
        /*0794*/ 	.word	0x000072d0
        /*0798*/ 	.word	0x00000000
        /*079c*/ 	.word	0x00000090
        /*07a0*/ 	.short	0x010a
        /*07a2*/ 	.byte	0xff
	.zero		1


	//   ....[108]....
        /*07a4*/ 	.word	0x00007330
        /*07a8*/ 	.word	0x00000000
        /*07ac*/ 	.word	0x00000088
        /*07b0*/ 	.short	0x010a
        /*07b2*/ 	.byte	0xff
	.zero		1


	//   ....[109]....
        /*07b4*/ 	.word	0x00007390
        /*07b8*/ 	.word	0x00000003
        /*07bc*/ 	.word	0x00000078
        /*07c0*/ 	.short	0x010a
        /*07c2*/ 	.byte	0xff
	.zero		1


	//   ....[110]....
        /*07c4*/ 	.word	0x000073e0
        /*07c8*/ 	.word	0x00000000
        /*07cc*/ 	.word	0x00000090
        /*07d0*/ 	.short	0x010a
        /*07d2*/ 	.byte	0xff
	.zero		1


	//   ....[111]....
        /*07d4*/ 	.word	0x00007440
        /*07d8*/ 	.word	0x00000000
        /*07dc*/ 	.word	0x00000070
        /*07e0*/ 	.short	0x010a
        /*07e2*/ 	.byte	0xff
	.zero		1


	//   ....[112]....
        /*07e4*/ 	.word	0x00007490
        /*07e8*/ 	.word	0x00000094
        /*07ec*/ 	.word	0x000000b0
        /*07f0*/ 	.short	0x010a
        /*07f2*/ 	.byte	0xff
	.zero		1


	//----- nvinfo : EIATTR_NUM_MBARRIERS
	.align		4
.L_47:
        /*07f4*/ 	.byte	0x03, 0x38
        /*07f6*/ 	.short	0x0022


	//----- nvinfo : EIATTR_EXIT_INSTR_OFFSETS
	.align		4
        /*07f8*/ 	.byte	0x04, 0x1c
        /*07fa*/ 	.short	(.L_49 - .L_48)


	//   ....[0]....
.L_48:
        /*07fc*/ 	.word	0x000026c0


	//   ....[1]....
        /*0800*/ 	.word	0x00002bb0


	//   ....[2]....
        /*0804*/ 	.word	0x00002c10


	//   ....[3]....
        /*0808*/ 	.word	0x000039c0


	//   ....[4]....
        /*080c*/ 	.word	0x000044f0


	//   ....[5]....
        /*0810*/ 	.word	0x00004530


	//   ....[6]....
        /*0814*/ 	.word	0x00006b30


	//----- nvinfo : EIATTR_MAX_THREADS
	.align		4
.L_49:
        /*0818*/ 	.byte	0x04, 0x05
        /*081a*/ 	.short	(.L_51 - .L_50)
.L_50:
        /*081c*/ 	.word	0x00000100
        /*0820*/ 	.word	0x00000001
        /*0824*/ 	.word	0x00000001


	//----- nvinfo : EIATTR_CRS_STACK_SIZE
	.align		4
.L_51:
        /*0828*/ 	.byte	0x04, 0x1e
        /*082a*/ 	.short	(.L_53 - .L_52)
.L_52:
        /*082c*/ 	.word	0x00000000


	//----- nvinfo : EIATTR_CBANK_PARAM_SIZE
	.align		4
.L_53:
        /*0830*/ 	.byte	0x03, 0x19
        /*0832*/ 	.short	0x0800


	//----- nvinfo : EIATTR_PARAM_CBANK
	.align		4
        /*0834*/ 	.byte	0x04, 0x0a
        /*0836*/ 	.short	(.L_55 - .L_54)
	.align		4
.L_54:
        /*0838*/ 	.word	index@(.nv.constant0._ZN7cutlass13device_kernelINS_4gemm6kernel13GemmUniversalIN4cute5tupleIJiiiiEEENS1_10collective13CollectiveMmaINS1_35MainloopSm100TmaUmmaWarpSpecializedILi7ELi2ELi4ENS5_IJNS4_1CILi1EEESB_SB_EEEEENS5_IJNSA_ILi128EEENSA_ILi64EEENSA_ILi32EEEEEEaNS5_IJlSB_lEEEaSI_NS4_8TiledMMAINS4_8MMA_AtomIJNS4_15SM100_MMA_S8_SSIaaiLi128ELi64ELNS4_4UMMA5MajorE0ELSN_0ELNSM_8SaturateE0EEEEEENS4_6LayoutISC_NS5_IJNSA_ILi0EEESS_SS_EEEEENS5_IJNS4_10UnderscoreESV_SV_EEEEENS4_13SM90_TMA_LOADENS4_14ComposedLayoutINS4_7SwizzleILi1ELi4ELi3EEENS4_18smem_ptr_flag_bitsILi8EEENSR_INS5_IJNSA_ILi8EEESG_EEENS5_IJSG_SB_EEEEEEEvNS4_8identityESY_S18_vS19_EENS_8epilogue10collective18CollectiveEpilogueINS1B_23Sm100TmaWarpSpecializedILi1ELi1ELi64ELb0ELb0EEEJSH_NS5_IJNSR_ISE_SB_EENSR_ISF_SB_EEEEEaSI_aSI_NS1B_6fusion15FusionCallbacksIS1F_NS1J_17LinearCombinationIaiaiLNS_15FloatRoundStyleE2EEESH_S1I_JEEENS4_5SM1004TMEM4LOAD26SM100_TMEM_LOAD_32dp32b64xESY_NSZ_INS10_ILi2ELi4ELi3EEES13_NSR_INS5_IJS14_SF_EEENS5_IJSF_SB_EEEEEEENS4_39AutoVectorizingCopyWithAssumedAlignmentILi128EEENS4_14SM90_TMA_STOREES1X_S1Z_S1Z_EEEvvEEEEvNT_6ParamsE)
        /*083c*/ 	.short	0x0380
        /*083e*/ 	.short	0x0800


	//----- nvinfo : EIATTR_SW_WAR
	.align		4
.L_55:
        /*0840*/ 	.byte	0x04, 0x36
        /*0842*/ 	.short	(.L_57 - .L_56)
.L_56:
        /*0844*/ 	.word	0x00000008
.L_57:


//--------------------- .nv.callgraph             --------------------------
	.section	.nv.callgraph,"",@"SHT_CUDA_CALLGRAPH"
	.align	4
	.sectionentsize	8
	.align		4
        /*0000*/ 	.word	0x00000000
	.align		4
        /*0004*/ 	.word	0xffffffff
	.align		4
        /*0008*/ 	.word	index@(_ZN7cutlass13device_kernelINS_4gemm6kernel13GemmUniversalIN4cute5tupleIJiiiiEEENS1_10collective13CollectiveMmaINS1_35MainloopSm100TmaUmmaWarpSpecializedILi7ELi2ELi4ENS5_IJNS4_1CILi1EEESB_SB_EEEEENS5_IJNSA_ILi128EEENSA_ILi64EEENSA_ILi32EEEEEEaNS5_IJlSB_lEEEaSI_NS4_8TiledMMAINS4_8MMA_AtomIJNS4_15SM100_MMA_S8_SSIaaiLi128ELi64ELNS4_4UMMA5MajorE0ELSN_0ELNSM_8SaturateE0EEEEEENS4_6LayoutISC_NS5_IJNSA_ILi0EEESS_SS_EEEEENS5_IJNS4_10UnderscoreESV_SV_EEEEENS4_13SM90_TMA_LOADENS4_14ComposedLayoutINS4_7SwizzleILi1ELi4ELi3EEENS4_18smem_ptr_flag_bitsILi8EEENSR_INS5_IJNSA_ILi8EEESG_EEENS5_IJSG_SB_EEEEEEEvNS4_8identityESY_S18_vS19_EENS_8epilogue10collective18CollectiveEpilogueINS1B_23Sm100TmaWarpSpecializedILi1ELi1ELi64ELb0ELb0EEEJSH_NS5_IJNSR_ISE_SB_EENSR_ISF_SB_EEEEEaSI_aSI_NS1B_6fusion15FusionCallbacksIS1F_NS1J_17LinearCombinationIaiaiLNS_15FloatRoundStyleE2EEESH_S1I_JEEENS4_5SM1004TMEM4LOAD26SM100_TMEM_LOAD_32dp32b64xESY_NSZ_INS10_ILi2ELi4ELi3EEES13_NSR_INS5_IJS14_SF_EEENS5_IJSF_SB_EEEEEEENS4_39AutoVectorizingCopyWithAssumedAlignmentILi128EEENS4_14SM90_TMA_STOREES1X_S1Z_S1Z_EEEvvEEEEvNT_6ParamsE)
	.align		4
        /*000c*/ 	.word	index@(__assertfail)
	.align		4
        /*0010*/ 	.word	0x00000000
	.align		4
        /*0014*/ 	.word	0xfffffffe
	.align		4
        /*0018*/ 	.word	0x00000000
	.align		4
        /*001c*/ 	.word	0xfffffffd
	.align		4
        /*0020*/ 	.word	0x00000000
	.align		4
        /*0024*/ 	.word	0xfffffffc


//--------------------- .nv.constant4             --------------------------
	.section	.nv.constant4,"a",@progbits
	.align	8
	.align		8
.nv.constant4:
        /*0000*/ 	.dword	__assertfail
	.align		8
        /*0008*/ 	.dword	__unnamed_1
	.align		8
        /*0010*/ 	.dword	__unnamed_2
	.align		8
        /*0018*/ 	.dword	_ZN40_INTERNAL_66ca3f3c_4_k_cu_2b54a00e_333834cuda3std3__45__cpo5beginE
	.align		8
        /*0020*/ 	.dword	_ZN40_INTERNAL_66ca3f3c_4_k_cu_2b54a00e_333834cuda3std3__45__cpo3endE
	.align		8
        /*0028*/ 	.dword	_ZN40_INTERNAL_66ca3f3c_4_k_cu_2b54a00e_333834cuda3std3__45__cpo6cbeginE
	.align		8
        /*0030*/ 	.dword	_ZN40_INTERNAL_66ca3f3c_4_k_cu_2b54a00e_333834cuda3std3__45__cpo4cendE
	.align		8
        /*0038*/ 	.dword	_ZN40_INTERNAL_66ca3f3c_4_k_cu_2b54a00e_333834cuda3std3__442_GLOBAL__N__66ca3f3c_4_k_cu_2b54a00e_333836ignoreE
	.align		8
        /*0040*/ 	.dword	_ZN40_INTERNAL_66ca3f3c_4_k_cu_2b54a00e_333834cuda3std3__419piecewise_constructE
	.align		8
        /*0048*/ 	.dword	_ZN40_INTERNAL_66ca3f3c_4_k_cu_2b54a00e_333834cuda3std3__48in_placeE
	.align		8
        /*0050*/ 	.dword	_ZN40_INTERNAL_66ca3f3c_4_k_cu_2b54a00e_333834cuda3std6ranges3__45__cpo4swapE
	.align		8
        /*0058*/ 	.dword	_ZN40_INTERNAL_66ca3f3c_4_k_cu_2b54a00e_333834cuda3std6ranges3__45__cpo9iter_moveE
	.align		8
        /*0060*/ 	.dword	_ZN40_INTERNAL_66ca3f3c_4_k_cu_2b54a00e_333834cute7productE
	.align		8
        /*0068*/ 	.dword	_ZN40_INTERNAL_66ca3f3c_4_k_cu_2b54a00e_333834cute1_E
	.align		8
        /*0070*/ 	.dword	$str$25
	.align		8
        /*0078*/ 	.dword	$str$26
	.align		8
        /*0080*/ 	.dword	$str$27
	.align		8
        /*0088*/ 	.dword	$str$28


//--------------------- .text._ZN7cutlass13device_kernelINS_4gemm6kernel13GemmUniversalIN4cute5tupleIJiiiiEEENS1_10collective13CollectiveMmaINS1_35MainloopSm100TmaUmmaWarpSpecializedILi7ELi2ELi4ENS5_IJNS4_1CILi1EEESB_SB_EEEEENS5_IJNSA_ILi128EEENSA_ILi64EEENSA_ILi32EEEEEEaNS5_IJlSB_lEEEaSI_NS4_8TiledMMAINS4_8MMA_AtomIJNS4_15SM100_MMA_S8_SSIaaiLi128ELi64ELNS4_4UMMA5MajorE0ELSN_0ELNSM_8SaturateE0EEEEEENS4_6LayoutISC_NS5_IJNSA_ILi0EEESS_SS_EEEEENS5_IJNS4_10UnderscoreESV_SV_EEEEENS4_13SM90_TMA_LOADENS4_14ComposedLayoutINS4_7SwizzleILi1ELi4ELi3EEENS4_18smem_ptr_flag_bitsILi8EEENSR_INS5_IJNSA_ILi8EEESG_EEENS5_IJSG_SB_EEEEEEEvNS4_8identityESY_S18_vS19_EENS_8epilogue10collective18CollectiveEpilogueINS1B_23Sm100TmaWarpSpecializedILi1ELi1ELi64ELb0ELb0EEEJSH_NS5_IJNSR_ISE_SB_EENSR_ISF_SB_EEEEEaSI_aSI_NS1B_6fusion15FusionCallbacksIS1F_NS1J_17LinearCombinationIaiaiLNS_15FloatRoundStyleE2EEESH_S1I_JEEENS4_5SM1004TMEM4LOAD26SM100_TMEM_LOAD_32dp32b64xESY_NSZ_INS10_ILi2ELi4ELi3EEES13_NSR_INS5_IJS14_SF_EEENS5_IJSF_SB_EEEEEEENS4_39AutoVectorizingCopyWithAssumedAlignmentILi128EEENS4_14SM90_TMA_STOREES1X_S1Z_S1Z_EEEvvEEEEvNT_6ParamsE --------------------------
	.section	.text._ZN7cutlass13device_kernelINS_4gemm6kernel13GemmUniversalIN4cute5tupleIJiiiiEEENS1_10collective13CollectiveMmaINS1_35MainloopSm100TmaUmmaWarpSpecializedILi7ELi2ELi4ENS5_IJNS4_1CILi1EEESB_SB_EEEEENS5_IJNSA_ILi128EEENSA_ILi64EEENSA_ILi32EEEEEEaNS5_IJlSB_lEEEaSI_NS4_8TiledMMAINS4_8MMA_AtomIJNS4_15SM100_MMA_S8_SSIaaiLi128ELi64ELNS4_4UMMA5MajorE0ELSN_0ELNSM_8SaturateE0EEEEEENS4_6LayoutISC_NS5_IJNSA_ILi0EEESS_SS_EEEEENS5_IJNS4_10UnderscoreESV_SV_EEEEENS4_13SM90_TMA_LOADENS4_14ComposedLayoutINS4_7SwizzleILi1ELi4ELi3EEENS4_18smem_ptr_flag_bitsILi8EEENSR_INS5_IJNSA_ILi8EEESG_EEENS5_IJSG_SB_EEEEEEEvNS4_8identityESY_S18_vS19_EENS_8epilogue10collective18CollectiveEpilogueINS1B_23Sm100TmaWarpSpecializedILi1ELi1ELi64ELb0ELb0EEEJSH_NS5_IJNSR_ISE_SB_EENSR_ISF_SB_EEEEEaSI_aSI_NS1B_6fusion15FusionCallbacksIS1F_NS1J_17LinearCombinationIaiaiLNS_15FloatRoundStyleE2EEESH_S1I_JEEENS4_5SM1004TMEM4LOAD26SM100_TMEM_LOAD_32dp32b64xESY_NSZ_INS10_ILi2ELi4ELi3EEES13_NSR_INS5_IJS14_SF_EEENS5_IJSF_SB_EEEEEEENS4_39AutoVectorizingCopyWithAssumedAlignmentILi128EEENS4_14SM90_TMA_STOREES1X_S1Z_S1Z_EEEvvEEEEvNT_6ParamsE,"ax",@progbits
	.align	128
.text._ZN7cutlass13device_kernelINS_4gemm6kernel13GemmUniversalIN4cute5tupleIJiiiiEEENS1_10collective13CollectiveMmaINS1_35MainloopSm100TmaUmmaWarpSpecializedILi7ELi2ELi4ENS5_IJNS4_1CILi1EEESB_SB_EEEEENS5_IJNSA_ILi128EEENSA_ILi64EEENSA_ILi32EEEEEEaNS5_IJlSB_lEEEaSI_NS4_8TiledMMAINS4_8MMA_AtomIJNS4_15SM100_MMA_S8_SSIaaiLi128ELi64ELNS4_4UMMA5MajorE0ELSN_0ELNSM_8SaturateE0EEEEEENS4_6LayoutISC_NS5_IJNSA_ILi0EEESS_SS_EEEEENS5_IJNS4_10UnderscoreESV_SV_EEEEENS4_13SM90_TMA_LOADENS4_14ComposedLayoutINS4_7SwizzleILi1ELi4ELi3EEENS4_18smem_ptr_flag_bitsILi8EEENSR_INS5_IJNSA_ILi8EEESG_EEENS5_IJSG_SB_EEEEEEEvNS4_8identityESY_S18_vS19_EENS_8epilogue10collective18CollectiveEpilogueINS1B_23Sm100TmaWarpSpecializedILi1ELi1ELi64ELb0ELb0EEEJSH_NS5_IJNSR_ISE_SB_EENSR_ISF_SB_EEEEEaSI_aSI_NS1B_6fusion15FusionCallbacksIS1F_NS1J_17LinearCombinationIaiaiLNS_15FloatRoundStyleE2EEESH_S1I_JEEENS4_5SM1004TMEM4LOAD26SM100_TMEM_LOAD_32dp32b64xESY_NSZ_INS10_ILi2ELi4ELi3EEES13_NSR_INS5_IJS14_SF_EEENS5_IJSF_SB_EEEEEEENS4_39AutoVectorizingCopyWithAssumedAlignmentILi128EEENS4_14SM90_TMA_STOREES1X_S1Z_S1Z_EEEvvEEEEvNT_6ParamsE:
        .type           _ZN7cutlass13device_kernelINS_4gemm6kernel13GemmUniversalIN4cute5tupleIJiiiiEEENS1_10collective13CollectiveMmaINS1_35MainloopSm100TmaUmmaWarpSpecializedILi7ELi2ELi4ENS5_IJNS4_1CILi1EEESB_SB_EEEEENS5_IJNSA_ILi128EEENSA_ILi64EEENSA_ILi32EEEEEEaNS5_IJlSB_lEEEaSI_NS4_8TiledMMAINS4_8MMA_AtomIJNS4_15SM100_MMA_S8_SSIaaiLi128ELi64ELNS4_4UMMA5MajorE0ELSN_0ELNSM_8SaturateE0EEEEEENS4_6LayoutISC_NS5_IJNSA_ILi0EEESS_SS_EEEEENS5_IJNS4_10UnderscoreESV_SV_EEEEENS4_13SM90_TMA_LOADENS4_14ComposedLayoutINS4_7SwizzleILi1ELi4ELi3EEENS4_18smem_ptr_flag_bitsILi8EEENSR_INS5_IJNSA_ILi8EEESG_EEENS5_IJSG_SB_EEEEEEEvNS4_8identityESY_S18_vS19_EENS_8epilogue10collective18CollectiveEpilogueINS1B_23Sm100TmaWarpSpecializedILi1ELi1ELi64ELb0ELb0EEEJSH_NS5_IJNSR_ISE_SB_EENSR_ISF_SB_EEEEEaSI_aSI_NS1B_6fusion15FusionCallbacksIS1F_NS1J_17LinearCombinationIaiaiLNS_15FloatRoundStyleE2EEESH_S1I_JEEENS4_5SM1004TMEM4LOAD26SM100_TMEM_LOAD_32dp32b64xESY_NSZ_INS10_ILi2ELi4ELi3EEES13_NSR_INS5_IJS14_SF_EEENS5_IJSF_SB_EEEEEEENS4_39AutoVectorizingCopyWithAssumedAlignmentILi128EEENS4_14SM90_TMA_STOREES1X_S1Z_S1Z_EEEvvEEEEvNT_6ParamsE,@function
        .size           _ZN7cutlass13device_kernelINS_4gemm6kernel13GemmUniversalIN4cute5tupleIJiiiiEEENS1_10collective13CollectiveMmaINS1_35MainloopSm100TmaUmmaWarpSpecializedILi7ELi2ELi4ENS5_IJNS4_1CILi1EEESB_SB_EEEEENS5_IJNSA_ILi128EEENSA_ILi64EEENSA_ILi32EEEEEEaNS5_IJlSB_lEEEaSI_NS4_8TiledMMAINS4_8MMA_AtomIJNS4_15SM100_MMA_S8_SSIaaiLi128ELi64ELNS4_4UMMA5MajorE0ELSN_0ELNSM_8SaturateE0EEEEEENS4_6LayoutISC_NS5_IJNSA_ILi0EEESS_SS_EEEEENS5_IJNS4_10UnderscoreESV_SV_EEEEENS4_13SM90_TMA_LOADENS4_14ComposedLayoutINS4_7SwizzleILi1ELi4ELi3EEENS4_18smem_ptr_flag_bitsILi8EEENSR_INS5_IJNSA_ILi8EEESG_EEENS5_IJSG_SB_EEEEEEEvNS4_8identityESY_S18_vS19_EENS_8epilogue10collective18CollectiveEpilogueINS1B_23Sm100TmaWarpSpecializedILi1ELi1ELi64ELb0ELb0EEEJSH_NS5_IJNSR_ISE_SB_EENSR_ISF_SB_EEEEEaSI_aSI_NS1B_6fusion15FusionCallbacksIS1F_NS1J_17LinearCombinationIaiaiLNS_15FloatRoundStyleE2EEESH_S1I_JEEENS4_5SM1004TMEM4LOAD26SM100_TMEM_LOAD_32dp32b64xESY_NSZ_INS10_ILi2ELi4ELi3EEES13_NSR_INS5_IJS14_SF_EEENS5_IJSF_SB_EEEEEEENS4_39AutoVectorizingCopyWithAssumedAlignmentILi128EEENS4_14SM90_TMA_STOREES1X_S1Z_S1Z_EEEvvEEEEvNT_6ParamsE,(.L_x_137 - _ZN7cutlass13device_kernelINS_4gemm6kernel13GemmUniversalIN4cute5tupleIJiiiiEEENS1_10collective13CollectiveMmaINS1_35MainloopSm100TmaUmmaWarpSpecializedILi7ELi2ELi4ENS5_IJNS4_1CILi1EEESB_SB_EEEEENS5_IJNSA_ILi128EEENSA_ILi64EEENSA_ILi32EEEEEEaNS5_IJlSB_lEEEaSI_NS4_8TiledMMAINS4_8MMA_AtomIJNS4_15SM100_MMA_S8_SSIaaiLi128ELi64ELNS4_4UMMA5MajorE0ELSN_0ELNSM_8SaturateE0EEEEEENS4_6LayoutISC_NS5_IJNSA_ILi0EEESS_SS_EEEEENS5_IJNS4_10UnderscoreESV_SV_EEEEENS4_13SM90_TMA_LOADENS4_14ComposedLayoutINS4_7SwizzleILi1ELi4ELi3EEENS4_18smem_ptr_flag_bitsILi8EEENSR_INS5_IJNSA_ILi8EEESG_EEENS5_IJSG_SB_EEEEEEEvNS4_8identityESY_S18_vS19_EENS_8epilogue10collective18CollectiveEpilogueINS1B_23Sm100TmaWarpSpecializedILi1ELi1ELi64ELb0ELb0EEEJSH_NS5_IJNSR_ISE_SB_EENSR_ISF_SB_EEEEEaSI_aSI_NS1B_6fusion15FusionCallbacksIS1F_NS1J_17LinearCombinationIaiaiLNS_15FloatRoundStyleE2EEESH_S1I_JEEENS4_5SM1004TMEM4LOAD26SM100_TMEM_LOAD_32dp32b64xESY_NSZ_INS10_ILi2ELi4ELi3EEES13_NSR_INS5_IJS14_SF_EEENS5_IJSF_SB_EEEEEEENS4_39AutoVectorizingCopyWithAssumedAlignmentILi128EEENS4_14SM90_TMA_STOREES1X_S1Z_S1Z_EEEvvEEEEvNT_6ParamsE)
        .other          _ZN7cutlass13device_kernelINS_4gemm6kernel13GemmUniversalIN4cute5tupleIJiiiiEEENS1_10collective13CollectiveMmaINS1_35MainloopSm100TmaUmmaWarpSpecializedILi7ELi2ELi4ENS5_IJNS4_1CILi1EEESB_SB_EEEEENS5_IJNSA_ILi128EEENSA_ILi64EEENSA_ILi32EEEEEEaNS5_IJlSB_lEEEaSI_NS4_8TiledMMAINS4_8MMA_AtomIJNS4_15SM100_MMA_S8_SSIaaiLi128ELi64ELNS4_4UMMA5MajorE0ELSN_0ELNSM_8SaturateE0EEEEEENS4_6LayoutISC_NS5_IJNSA_ILi0EEESS_SS_EEEEENS5_IJNS4_10UnderscoreESV_SV_EEEEENS4_13SM90_TMA_LOADENS4_14ComposedLayoutINS4_7SwizzleILi1ELi4ELi3EEENS4_18smem_ptr_flag_bitsILi8EEENSR_INS5_IJNSA_ILi8EEESG_EEENS5_IJSG_SB_EEEEEEEvNS4_8identityESY_S18_vS19_EENS_8epilogue10collective18CollectiveEpilogueINS1B_23Sm100TmaWarpSpecializedILi1ELi1ELi64ELb0ELb0EEEJSH_NS5_IJNSR_ISE_SB_EENSR_ISF_SB_EEEEEaSI_aSI_NS1B_6fusion15FusionCallbacksIS1F_NS1J_17LinearCombinationIaiaiLNS_15FloatRoundStyleE2EEESH_S1I_JEEENS4_5SM1004TMEM4LOAD26SM100_TMEM_LOAD_32dp32b64xESY_NSZ_INS10_ILi2ELi4ELi3EEES13_NSR_INS5_IJS14_SF_EEENS5_IJSF_SB_EEEEEEENS4_39AutoVectorizingCopyWithAssumedAlignmentILi128EEENS4_14SM90_TMA_STOREES1X_S1Z_S1Z_EEEvvEEEEvNT_6ParamsE,@"STO_CUDA_ENTRY STV_DEFAULT"
_ZN7cutlass13device_kernelINS_4gemm6kernel13GemmUniversalIN4cute5tupleIJiiiiEEENS1_10collective13CollectiveMmaINS1_35MainloopSm100TmaUmmaWarpSpecializedILi7ELi2ELi4ENS5_IJNS4_1CILi1EEESB_SB_EEEEENS5_IJNSA_ILi128EEENSA_ILi64EEENSA_ILi32EEEEEEaNS5_IJlSB_lEEEaSI_NS4_8TiledMMAINS4_8MMA_AtomIJNS4_15SM100_MMA_S8_SSIaaiLi128ELi64ELNS4_4UMMA5MajorE0ELSN_0ELNSM_8SaturateE0EEEEEENS4_6LayoutISC_NS5_IJNSA_ILi0EEESS_SS_EEEEENS5_IJNS4_10UnderscoreESV_SV_EEEEENS4_13SM90_TMA_LOADENS4_14ComposedLayoutINS4_7SwizzleILi1ELi4ELi3EEENS4_18smem_ptr_flag_bitsILi8EEENSR_INS5_IJNSA_ILi8EEESG_EEENS5_IJSG_SB_EEEEEEEvNS4_8identityESY_S18_vS19_EENS_8epilogue10collective18CollectiveEpilogueINS1B_23Sm100TmaWarpSpecializedILi1ELi1ELi64ELb0ELb0EEEJSH_NS5_IJNSR_ISE_SB_EENSR_ISF_SB_EEEEEaSI_aSI_NS1B_6fusion15FusionCallbacksIS1F_NS1J_17LinearCombinationIaiaiLNS_15FloatRoundStyleE2EEESH_S1I_JEEENS4_5SM1004TMEM4LOAD26SM100_TMEM_LOAD_32dp32b64xESY_NSZ_INS10_ILi2ELi4ELi3EEES13_NSR_INS5_IJS14_SF_EEENS5_IJSF_SB_EEEEEEENS4_39AutoVectorizingCopyWithAssumedAlignmentILi128EEENS4_14SM90_TMA_STOREES1X_S1Z_S1Z_EEEvvEEEEvNT_6ParamsE:
[----:B------:R-:W1:Y:S01]  /*0000*/  LDC R1, c[0x0][0x37c] ;  /* 0x0000df00ff017b82 */ /* 0x000e620000000800 */
[----:B------:R-:W2:Y:S01]  /*0010*/  S2R R176, SR_TID.X ;  /* 0x0000000000b07919 */ /* 0x000ea20000002100 */
[----:B------:R-:W3:Y:S01]  /*0020*/  LDCU.64 UR4, c[0x0][0x890] ;  /* 0x00011200ff0477ac */ /* 0x000ee20008000a00 */
[----:B------:R-:W-:Y:S02]  /*0030*/  PRMT R168, RZ, 0x7610, R168 ;  /* 0x00007610ffa87816 */ /* 0x000fe400000000a8 */
[----:B------:R-:W-:Y:S01]  /*0040*/  ELECT P5, URZ, PT ;  /* 0x0000000000ff782f */ /* 0x000fe200038a0000 */
[----:B------:R-:W4:Y:S01]  /*0050*/  LDCU.64 UR40, c[0x0][0x358] ;  /* 0x00006b00ff2877ac */ /* 0x000f220008000a00 */
[----:B---3--:R-:W-:-:S04]  /*0060*/  UISETP.NE.U32.AND UP0, UPT, UR4, URZ, UPT ;  /* 0x000000ff0400728c */ /* 0x008fc8000bf05070 */
[----:B------:R-:W-:Y:S01]  /*0070*/  UISETP.NE.AND.EX UP0, UPT, UR5, URZ, UPT, UP0 ;  /* 0x000000ff0500728c */ /* 0x000fe2000bf05300 */
[----:B--2---:R-:W-:-:S05]  /*0080*/  SHF.R.U32.HI R181, RZ, 0x5, R176 ;  /* 0x00000005ffb57819 */ /* 0x004fca00000116b0 */
[----:B------:R-:W2:Y:S02]  /*0090*/  SHFL.IDX PT, R0, R181, RZ, 0x1f ;  /* 0x00001fffb5007589 */ /* 0x000ea400000e0000 */
[----:B--2---:R-:W-:Y:S01]  /*00a0*/  R2UR UR8, R0 ;  /* 0x00000000000872ca */ /* 0x004fe200000e0000 */
[----:B-1--4-:R-:W-:-:S14]  /*00b0*/  BRA.U UP0, `(.L_x_0) ;  /* 0x00000001002c7547 */ /* 0x012fdc000b800000 */
[----:B------:R-:W1:Y:S02]  /*00c0*/  LDCU.64 UR6, c[0x0][0x888] ;  /* 0x00011100ff0677ac */ /* 0x000e640008000a00 */
[----:B-1----:R-:W-:-:S04]  /*00d0*/  UISETP.NE.U32.AND UP0, UPT, UR6, URZ, UPT ;  /* 0x000000ff0600728c */ /* 0x002fc8000bf05070 */
[----:B------:R-:W-:-:S09]  /*00e0*/  UISETP.NE.AND.EX UP0, UPT, UR7, URZ, UPT, UP0 ;  /* 0x000000ff0700728c */ /* 0x000fd2000bf05300 */
[----:B------:R-:W-:Y:S05]  /*00f0*/  BRA.U !UP0, `(.L_x_1) ;  /* 0x0000000108107547 */ /* 0x000fea000b800000 */
[----:B------:R-:W1:Y:S02]  /*0100*/  LDC.64 R80, c[0x0][0x888] ;  /* 0x00022200ff507b82 */ /* 0x000e640000000a00 */
[----:B-1----:R1:W5:Y:S01]  /*0110*/  LDG.E R80, desc[UR40][R80.64] ;  /* 0x0000002850507981 */ /* 0x002362000c1e1900 */
[----:B------:R-:W-:Y:S01]  /*0120*/  HFMA2 R168, -RZ, RZ, 0, 5.9604644775390625e-08 ;  /* 0x00000001ffa87431 */ /* 0x000fe200000001ff */
[----:B------:R-:W-:Y:S05]  /*0130*/  BRA `(.L_x_0) ;  /* 0x00000000000c7947 */ /* 0x000fea0003800000 */
.L_x_1:
[----:B------:R-:W1:Y:S01]  /*0140*/  LDCU UR6, c[0x0][0x880] ;  /* 0x00011000ff0677ac */ /* 0x000e620008000800 */
[----:B------:R-:W-:Y:S01]  /*0150*/  HFMA2 R168, -RZ, RZ, 0, 5.9604644775390625e-08 ;  /* 0x00000001ffa87431 */ /* 0x000fe200000001ff */
[----:B-1----:R-:W-:-:S07]  /*0160*/  MOV R80, UR6 ;  /* 0x0000000600507c02 */ /* 0x002fce0008000f00 */
.L_x_0:
[----:B------:R-:W2:Y:S02]  /*0170*/  LDCU.64 UR6, c[0x0][0x8b0] ;  /* 0x00011600ff0677ac */ /* 0x000ea40008000a00 */
[----:B--2---:R-:W-:-:S04]  /*0180*/  UISETP.NE.U32.AND UP0, UPT, UR6, URZ, UPT ;  /* 0x000000ff0600728c */ /* 0x004fc8000bf05070 */
[----:B------:R-:W-:-:S09]  /*0190*/  UISETP.NE.AND.EX UP0, UPT, UR7, URZ, UPT, UP0 ;  /* 0x000000ff0700728c */ /* 0x000fd2000bf05300 */
[----:B------:R-:W-:Y:S05]  /*01a0*/  BRA.U UP0, `(.L_x_2) ;  /* 0x0000000100247547 */ /* 0x000fea000b800000 */
[----:B------:R-:W2:Y:S02]  /*01b0*/  LDCU.64 UR6, c[0x0][0x8a8] ;  /* 0x00011500ff0677ac */ /* 0x000ea40008000a00 */
[----:B--2---:R-:W-:-:S04]  /*01c0*/  UISETP.NE.U32.AND UP0, UPT, UR6, URZ, UPT ;  /* 0x000000ff0600728c */ /* 0x004fc8000bf05070 */
[----:B------:R-:W-:-:S09]  /*01d0*/  UISETP.NE.AND.EX UP0, UPT, UR7, URZ, UPT, UP0 ;  /* 0x000000ff0700728c */ /* 0x000fd2000bf05300 */
[----:B------:R-:W-:Y:S05]  /*01e0*/  BRA.U !UP0, `(.L_x_3) ;  /* 0x00000001080c7547 */ /* 0x000fea000b800000 */
[----:B------:R-:W2:Y:S02]  /*01f0*/  LDC.64 R78, c[0x0][0x8a8] ;  /* 0x00022a00ff4e7b82 */ /* 0x000ea40000000a00 */
[----:B--2---:R2:W5:Y:S01]  /*0200*/  LDG.E R78, desc[UR40][R78.64] ;  /* 0x000000284e4e7981 */ /* 0x004562000c1e1900 */
[----:B------:R-:W-:Y:S05]  /*0210*/  BRA `(.L_x_2) ;  /* 0x0000000000087947 */ /* 0x000fea0003800000 */
.L_x_3:
[----:B------:R-:W2:Y:S02]  /*0220*/  LDCU UR6, c[0x0][0x8a0] ;  /* 0x00011400ff0677ac */ /* 0x000ea40008000800 */
[----:B--2---:R-:W-:Y:S02]  /*0230*/  MOV R78, UR6 ;  /* 0x00000006004e7c02 */ /* 0x004fe40008000f00 */
.L_x_2:
[----:B------:R-:W-:Y:S01]  /*0240*/  IMAD.U32 R0, RZ, RZ, UR8 ;  /* 0x00000008ff007e24 */ /* 0x000fe2000f8e00ff */
[----:B------:R-:W-:Y:S04]  /*0250*/  BSSY.RECONVERGENT B0, `(.L_x_4) ;  /* 0x000000c000007945 */ /* 0x000fe80003800200 */
[C---:B------:R-:W-:Y:S02]  /*0260*/  ISETP.NE.OR P1, PT, R0.reuse, 0x1, !P5 ;  /* 0x000000010000780c */ /* 0x040fe40006f25670 */
[----:B------:R-:W-:-:S11]  /*0270*/  ISETP.NE.OR P0, PT, R0, 0x3, !P5 ;  /* 0x000000030000780c */ /* 0x000fd60006f05670 */
[----:B------:R-:W-:Y:S05]  /*0280*/  @P1 BRA `(.L_x_5) ;  /* 0x0000000000201947 */ /* 0x000fea0003800000 */
[----:B------:R-:W3:Y:S02]  /*0290*/  LDCU.64 UR6, c[0x0][0x348] ;  /* 0x00006900ff0677ac */ /* 0x000ee40008000a00 */
[----:B---3--:R-:W-:Y:S02]  /*02a0*/  UIADD3 UR10, UP1, UPT, UR6, 0x80, URZ ;  /* 0x00000080060a7890 */ /* 0x008fe4000ff3e0ff */
[----:B------:R-:W-:Y:S02]  /*02b0*/  UIADD3 UR6, UP0, UPT, UR6, 0x180, URZ ;  /* 0x0000018006067890 */ /* 0x000fe4000ff1e0ff */
[----:B------:R-:W-:Y:S02]  /*02c0*/  UIADD3.X UR11, UPT, UPT, URZ, UR7, URZ, UP1, !UPT ;  /* 0x00000007ff0b7290 */ /* 0x000fe40008ffe4ff */
[----:B------:R-:W-:-:S07]  /*02d0*/  UIADD3.X UR7, UPT, UPT, URZ, UR7, URZ, UP0, !UPT ;  /* 0x00000007ff077290 */ /* 0x000fce00087fe4ff */
[----:B------:R3:W-:Y:S02]  /*02e0*/  UTMACCTL.PF [UR10] ;  /* 0x000000000a0079b9 */ /* 0x0007e40008040000 */
[----:B------:R3:W-:Y:S02]  /*02f0*/  UTMACCTL.PF [UR6] ;  /* 0x00000000060079b9 */ /* 0x0007e40008040000 */
[----:B---3--:R-:W-:Y:S01]  /*0300*/  NOP ;  /* 0x0000000000007918 */ /* 0x008fe20000000000 */
.L_x_5:
[----:B------:R-:W-:Y:S05]  /*0310*/  BSYNC.RECONVERGENT B0 ;  /* 0x0000000000007941 */ /* 0x000fea0003800200 */
.L_x_4:
[----:B------:R-:W-:Y:S04]  /*0320*/  BSSY.RECONVERGENT B0, `(.L_x_6) ;  /* 0x000000a000007945 */ /* 0x000fe80003800200 */
        /* <DEDUP_REMOVED lines=9> */
.L_x_7:
[----:B------:R-:W-:Y:S05]  /*03c0*/  BSYNC.RECONVERGENT B0 ;  /* 0x0000000000007941 */ /* 0x000fea0003800200 */
.L_x_6:
[----:B------:R-:W3:Y:S01]  /*03d0*/  LDCU.64 UR6, c[0x0][0x888] ;  /* 0x00011100ff0677ac */ /* 0x000ee20008000a00 */
[----:B------:R-:W-:Y:S02]  /*03e0*/  UISETP.EQ.U32.AND UP1, UPT, UR4, URZ, UPT ;  /* 0x000000ff0400728c */ /* 0x000fe4000bf22070 */
[----:B------:R-:W-:Y:S02]  /*03f0*/  UPLOP3.LUT UP2, UPT, UPT, UPT, UPT, 0x80, 0x8 ;  /* 0x000000000008789c */ /* 0x000fe40003f4f070 */
[----:B---3--:R-:W-:-:S04]  /*0400*/  UISETP.NE.U32.AND UP0, UPT, UR6, URZ, UPT ;  /* 0x000000ff0600728c */ /* 0x008fc8000bf05070 */
[----:B------:R-:W-:-:S04]  /*0410*/  UISETP.NE.AND.EX UP0, UPT, UR7, URZ, UPT, UP0 ;  /* 0x000000ff0700728c */ /* 0x000fc8000bf05300 */
[----:B------:R-:W-:-:S04]  /*0420*/  UISETP.EQ.OR.EX UP3, UPT, UR5, URZ, !UP0, UP1 ;  /* 0x000000ff0500728c */ /* 0x000fc8000c762710 */
[----:B------:R-:W-:-:S05]  /*0430*/  UP2UR UR44, UPR, URZ, 0x8 ;  /* 0x00000008ff2c7883 */ /* 0x000fca0008000000 */
[----:B------:R-:W-:Y:S07]  /*0440*/  BRA.U !UP3, `(.L_x_8) ;  /* 0x000000010b207547 */ /* 0x000fee000b800000 */
[----:B-----5:R-:W-:Y:S01]  /*0450*/  R2UR UR6, R80 ;  /* 0x00000000500672ca */ /* 0x020fe200000e0000 */
[----:B------:R-:W-:Y:S02]  /*0460*/  UISETP.NE.U32.AND UP2, UPT, UR4, URZ, UPT ;  /* 0x000000ff0400728c */ /* 0x000fe4000bf45070 */
[----:B------:R-:W-:Y:S02]  /*0470*/  USEL UR4, URZ, 0xffffffff, UP0 ;  /* 0xffffffffff047887 */ /* 0x000fe40008000000 */
[----:B------:R-:W-:-:S08]  /*0480*/  UISETP.NE.AND.EX UP2, UPT, UR5, URZ, UPT, UP2 ;  /* 0x000000ff0500728c */ /* 0x000fd0000bf45320 */
[----:B------:R-:W-:-:S04]  /*0490*/  UISETP.NE.AND UP1, UPT, UR6, URZ, UPT ;  /* 0x000000ff0600728c */ /* 0x000fc8000bf25270 */
[----:B------:R-:W-:-:S04]  /*04a0*/  @!UP2 USEL UR4, URZ, 0xffffffff, UP1 ;  /* 0xffffffffff04a887 */ /* 0x000fc80008800000 */
[----:B------:R-:W-:-:S04]  /*04b0*/  ULOP3.LUT UR4, UR4, 0x1, URZ, 0xc0, !UPT ;  /* 0x0000000104047892 */ /* 0x000fc8000f8ec0ff */
[----:B------:R-:W-:-:S11]  /*04c0*/  UISETP.NE.U32.AND UP2, UPT, UR4, 0x1, UPT ;  /* 0x000000010400788c */ /* 0x000fd6000bf45070 */
.L_x_8:
[----:B------:R-:W3:Y:S01]  /*04d0*/  SHFL.IDX PT, R2, R181, RZ, 0x1f ;  /* 0x00001fffb5027589 */ /* 0x000ee200000e0000 */
[----:B------:R-:W-:-:S04]  /*04e0*/  UISETP.NE.AND UP1, UPT, UR8, 0x2, UPT ;  /* 0x000000020800788c */ /* 0x000fc8000bf25270 */
[----:B------:R-:W-:Y:S01]  /*04f0*/  USEL UR13, URZ, 0x1, UP1 ;  /* 0x00000001ff0d7887 */ /* 0x000fe20008800000 */
[----:B---3--:R-:W-:-:S13]  /*0500*/  ISETP.NE.AND P0, PT, R2, RZ, PT ;  /* 0x000000ff0200720c */ /* 0x008fda0003f05270 */
[----:B------:R-:W-:Y:S05]  /*0510*/  @P0 BRA `(.L_x_9) ;  /* 0x0000000000600947 */ /* 0x000fea0003800000 */
[----:B------:R-:W3:Y:S01]  /*0520*/  S2UR UR5, SR_CgaCtaId ;  /* 0x00000000000579c3 */ /* 0x000ee20000008800 */
[----:B------:R-:W-:Y:S01]  /*0530*/  UMOV UR6, 0x400 ;  /* 0x0000040000067882 */ /* 0x000fe20000000000 */
[----:B------:R-:W-:Y:S01]  /*0540*/  UMOV UR4, 0x1 ;  /* 0x0000000100047882 */ /* 0x000fe20000000000 */
[----:B------:R-:W-:Y:S01]  /*0550*/  ELECT P0, URZ, PT ;  /* 0x0000000000ff782f */ /* 0x000fe20003800000 */
[----:B---3--:R-:W-:Y:S02]  /*0560*/  ULEA UR5, UR5, UR6, 0x18 ;  /* 0x0000000605057291 */ /* 0x008fe4000f8ec0ff */
[----:B------:R-:W-:-:S04]  /*0570*/  UIADD3 UR6, UPT, UPT, -UR4, 0x100000, URZ ;  /* 0x0010000004067890 */ /* 0x000fc8000fffe1ff */
[----:B------:R-:W-:Y:S02]  /*0580*/  USHF.L.U32 UR7, UR6, 0xb, URZ ;  /* 0x0000000b06077899 */ /* 0x000fe400080006ff */
[----:B------:R-:W-:Y:S01]  /*0590*/  USHF.L.U32 UR6, UR6, 0x1, URZ ;  /* 0x0000000106067899 */ /* 0x000fe200080006ff */
[----:B------:R-:W3:Y:S11]  /*05a0*/  FENCE.VIEW.ASYNC.S ;  /* 0x00000000000073c6 */ /* 0x000ef60000000000 */
[----:B---3--:R3:W4:Y:S01]  /*05b0*/  SYNCS.EXCH.64 URZ, [UR5], UR6 ;  /* 0x0000000605ff75b2 */ /* 0x0087220008000100 */
[----:B------:R3:W1:Y:S01]  /*05c0*/  SYNCS.EXCH.64 URZ, [UR5+0x38], UR6 ;  /* 0x0000380605ff75b2 */ /* 0x0006620008000100 */
        /* <DEDUP_REMOVED lines=11> */
[----:B------:R3:W1:Y:S02]  /*0680*/  SYNCS.EXCH.64 URZ, [UR5+0x68], UR6 ;  /* 0x0000680605ff75b2 */ /* 0x0006640008000100 */
[----:B---3--:R-:W-:Y:S01]  /*0690*/  NOP ;  /* 0x0000000000007918 */ /* 0x008fe20000000000 */
.L_x_9:
[----:B------:R-:W3:Y:S01]  /*06a0*/  SHFL.IDX PT, R2, R181, RZ, 0x1f ;  /* 0x00001fffb5027589 */ /* 0x000ee200000e0000 */
[----:B------:R-:W-:Y:S01]  /*06b0*/  NOP ;  /* 0x0000000000007918 */ /* 0x000fe20000000000 */
[----:B---3--:R-:W-:-:S13]  /*06c0*/  ISETP.NE.AND P0, PT, R2, 0x1, PT ;  /* 0x000000010200780c */ /* 0x008fda0003f05270 */
[----:B------:R-:W-:Y:S05]  /*06d0*/  @P0 BRA `(.L_x_10) ;  /* 0x0000000000400947 */ /* 0x000fea0003800000 */
[----:B------:R-:W3:Y:S01]  /*06e0*/  S2UR UR6, SR_CgaCtaId ;  /* 0x00000000000679c3 */ /* 0x000ee20000008800 */
[----:B------:R-:W-:Y:S01]  /*06f0*/  UMOV UR7, 0x400 ;  /* 0x0000040000077882 */ /* 0x000fe20000000000 */
[----:B------:R-:W-:Y:S01]  /*0700*/  UMOV UR5, 0x20 ;  /* 0x0000002000057882 */ /* 0x000fe20000000000 */
[----:B------:R-:W-:Y:S01]  /*0710*/  UMOV UR4, 0x80 ;  /* 0x0000008000047882 */ /* 0x000fe20000000000 */
[----:B------:R-:W-:-:S04]  /*0720*/  UIADD3 UR10, UPT, UPT, -UR5, 0x100000, URZ ;  /* 0x00100000050a7890 */ /* 0x000fc8000fffe1ff */
[----:B------:R-:W-:Y:S02]  /*0730*/  USHF.L.U32 UR11, UR10, 0xb, URZ ;  /* 0x0000000b0a0b7899 */ /* 0x000fe400080006ff */
[----:B------:R-:W-:Y:S02]  /*0740*/  USHF.L.U32 UR10, UR10, 0x1, URZ ;  /* 0x000000010a0a7899 */ /* 0x000fe400080006ff */
[----:B------:R-:W-:-:S04]  /*0750*/  UIADD3 UR4, UPT, UPT, -UR4, 0x100000, URZ ;  /* 0x0010000004047890 */ /* 0x000fc8000fffe1ff */
[----:B------:R-:W-:Y:S02]  /*0760*/  USHF.L.U32 UR5, UR4, 0xb, URZ ;  /* 0x0000000b04057899 */ /* 0x000fe400080006ff */
[----:B------:R-:W-:Y:S01]  /*0770*/  USHF.L.U32 UR4, UR4, 0x1, URZ ;  /* 0x0000000104047899 */ /* 0x000fe200080006ff */
[----:B------:R-:W-:Y:S01]  /*0780*/  ELECT P0, URZ, PT ;  /* 0x0000000000ff782f */ /* 0x000fe20003800000 */
[----:B---3--:R-:W-:Y:S01]  /*0790*/  ULEA UR6, UR6, UR7, 0x18 ;  /* 0x0000000706067291 */ /* 0x008fe2000f8ec0ff */
[----:B------:R-:W3:Y:S11]  /*07a0*/  FENCE.VIEW.ASYNC.S ;  /* 0x00000000000073c6 */ /* 0x000ef60000000000 */
[----:B---3--:R3:W1:Y:S01]  /*07b0*/  SYNCS.EXCH.64 URZ, [UR6+0x70], UR10 ;  /* 0x0000700a06ff75b2 */ /* 0x0086620008000100 */
[----:B------:R3:W1:Y:S01]  /*07c0*/  SYNCS.EXCH.64 URZ, [UR6+0x78], UR4 ;  /* 0x0000780406ff75b2 */ /* 0x0006620008000100 */
[----:B------:R-:W-:Y:S01]  /*07d0*/  NOP ;  /* 0x0000000000007918 */ /* 0x000fe20000000000 */
.L_x_10:
[----:B------:R-:W2:Y:S01]  /*07e0*/  SHFL.IDX PT, R2, R181, RZ, 0x1f ;  /* 0x00001fffb5027589 */ /* 0x000ea200000e0000 */
[----:B------:R-:W-:Y:S01]  /*07f0*/  NOP ;  /* 0x0000000000007918 */ /* 0x000fe20000000000 */
[----:B--2---:R-:W-:-:S13]  /*0800*/  ISETP.NE.AND P0, PT, R2, 0x3, PT ;  /* 0x000000030200780c */ /* 0x004fda0003f05270 */
[----:B------:R-:W-:Y:S05]  /*0810*/  @P0 BRA `(.L_x_11) ;  /* 0x0000000000300947 */ /* 0x000fea0003800000 */
[----:B---3--:R-:W2:Y:S01]  /*0820*/  S2UR UR5, SR_CgaCtaId ;  /* 0x00000000000579c3 */ /* 0x008ea20000008800 */
[----:B------:R-:W-:Y:S01]  /*0830*/  UMOV UR6, 0x400 ;  /* 0x0000040000067882 */ /* 0x000fe20000000000 */
[----:B------:R-:W-:Y:S01]  /*0840*/  UMOV UR4, 0x20 ;  /* 0x0000002000047882 */ /* 0x000fe20000000000 */
[----:B------:R-:W-:Y:S01]  /*0850*/  ELECT P0, URZ, PT ;  /* 0x0000000000ff782f */ /* 0x000fe20003800000 */
[----:B--2---:R-:W-:Y:S02]  /*0860*/  ULEA UR5, UR5, UR6, 0x18 ;  /* 0x0000000605057291 */ /* 0x004fe4000f8ec0ff */
[----:B------:R-:W-:-:S04]  /*0870*/  UIADD3 UR6, UPT, UPT, -UR4, 0x100000, URZ ;  /* 0x0010000004067890 */ /* 0x000fc8000fffe1ff */
[----:B------:R-:W-:Y:S02]  /*0880*/  USHF.L.U32 UR7, UR6, 0xb, URZ ;  /* 0x0000000b06077899 */ /* 0x000fe400080006ff */
[----:B------:R-:W-:Y:S01]  /*0890*/  USHF.L.U32 UR6, UR6, 0x1, URZ ;  /* 0x0000000106067899 */ /* 0x000fe200080006ff */
[----:B------:R-:W2:Y:S11]  /*08a0*/  FENCE.VIEW.ASYNC.S ;  /* 0x00000000000073c6 */ /* 0x000eb60000000000 */
[----:B--2---:R2:W3:Y:S01]  /*08b0*/  SYNCS.EXCH.64 URZ, [UR5+0x80], UR6 ;  /* 0x0000800605ff75b2 */ /* 0x0044e20008000100 */
[----:B------:R2:W1:Y:S01]  /*08c0*/  SYNCS.EXCH.64 URZ, [UR5+0x88], UR6 ;  /* 0x0000880605ff75b2 */ /* 0x0004620008000100 */
[----:B------:R-:W-:Y:S01]  /*08d0*/  NOP ;  /* 0x0000000000007918 */ /* 0x000fe20000000000 */
.L_x_11:
[----:B------:R-:W4:Y:S01]  /*08e0*/  SHFL.IDX PT, R2, R181, RZ, 0x1f ;  /* 0x00001fffb5027589 */ /* 0x000f2200000e0000 */
[----:B------:R-:W-:Y:S01]  /*08f0*/  NOP ;  /* 0x0000000000007918 */ /* 0x000fe20000000000 */
[----:B----4-:R-:W-:-:S13]  /*0900*/  ISETP.NE.AND P0, PT, R2, 0x4, PT ;  /* 0x000000040200780c */ /* 0x010fda0003f05270 */
[----:B------:R-:W-:Y:S05]  /*0910*/  @P0 BRA `(.L_x_12) ;  /* 0x00000000004c0947 */ /* 0x000fea0003800000 */
[----:B--23--:R-:W2:Y:S01]  /*0920*/  S2UR UR5, SR_CgaCtaId ;  /* 0x00000000000579c3 */ /* 0x00cea20000008800 */
[----:B------:R-:W-:Y:S01]  /*0930*/  UMOV UR7, 0x100 ;  /* 0x0000010000077882 */ /* 0x000fe20000000000 */
[----:B------:R-:W-:Y:S01]  /*0940*/  UMOV UR6, 0x400 ;  /* 0x0000040000067882 */ /* 0x000fe20000000000 */
[----:B------:R-:W-:Y:S01]  /*0950*/  USEL UR7, UR7, 0xe0, UP2 ;  /* 0x000000e007077887 */ /* 0x000fe20009000000 */
[----:B------:R-:W-:Y:S01]  /*0960*/  UMOV UR4, 0x1 ;  /* 0x0000000100047882 */ /* 0x000fe20000000000 */
[----:B------:R-:W-:Y:S01]  /*0970*/  ELECT P0, URZ, PT ;  /* 0x0000000000ff782f */ /* 0x000fe20003800000 */
[----:B------:R-:W-:-:S04]  /*0980*/  UIADD3 UR10, UPT, UPT, -UR4, 0x100000, URZ ;  /* 0x00100000040a7890 */ /* 0x000fc8000fffe1ff */
[----:B------:R-:W-:Y:S02]  /*0990*/  USHF.L.U32 UR11, UR10, 0xb, URZ ;  /* 0x0000000b0a0b7899 */ /* 0x000fe400080006ff */
[----:B------:R-:W-:Y:S02]  /*09a0*/  USHF.L.U32 UR10, UR10, 0x1, URZ ;  /* 0x000000010a0a7899 */ /* 0x000fe400080006ff */
[----:B--2---:R-:W-:Y:S02]  /*09b0*/  ULEA UR5, UR5, UR6, 0x18 ;  /* 0x0000000605057291 */ /* 0x004fe4000f8ec0ff */
[----:B------:R-:W-:-:S04]  /*09c0*/  UIADD3 UR6, UPT, UPT, -UR7, 0x100000, URZ ;  /* 0x0010000007067890 */ /* 0x000fc8000fffe1ff */
[----:B------:R-:W-:Y:S02]  /*09d0*/  USHF.L.U32 UR7, UR6, 0xb, URZ ;  /* 0x0000000b06077899 */ /* 0x000fe400080006ff */
[----:B------:R-:W-:Y:S01]  /*09e0*/  USHF.L.U32 UR6, UR6, 0x1, URZ ;  /* 0x0000000106067899 */ /* 0x000fe200080006ff */
[----:B------:R-:W2:Y:S03]  /*09f0*/  FENCE.VIEW.ASYNC.S ;  /* 0x00000000000073c6 */ /* 0x000ea60000000000 */
[----:B--2---:R4:W2:Y:S08]  /*0a00*/  SYNCS.EXCH.64 URZ, [UR5+0x90], UR10 ;  /* 0x0000900a05ff75b2 */ /* 0x0048b00008000100 */
[----:B------:R4:W3:Y:S01]  /*0a10*/  SYNCS.EXCH.64 URZ, [UR5+0xa0], UR6 ;  /* 0x0000a00605ff75b2 */ /* 0x0008e20008000100 */
[----:B------:R4:W1:Y:S01]  /*0a20*/  SYNCS.EXCH.64 URZ, [UR5+0x98], UR10 ;  /* 0x0000980a05ff75b2 */ /* 0x0008620008000100 */
[----:B------:R4:W1:Y:S02]  /*0a30*/  SYNCS.EXCH.64 URZ, [UR5+0xa8], UR6 ;  /* 0x0000a80605ff75b2 */ /* 0x0008640008000100 */
[----:B----4-:R-:W-:Y:S01]  /*0a40*/  NOP ;  /* 0x0000000000007918 */ /* 0x010fe20000000000 */
.L_x_12:
[----:B------:R-:W4:Y:S01]  /*0a50*/  SHFL.IDX PT, R2, R181, RZ, 0x1f ;  /* 0x00001fffb5027589 */ /* 0x000f2200000e0000 */
[----:B------:R-:W-:Y:S01]  /*0a60*/  NOP ;  /* 0x0000000000007918 */ /* 0x000fe20000000000 */
[----:B----4-:R-:W-:-:S13]  /*0a70*/  ISETP.NE.AND P0, PT, R2, 0x5, PT ;  /* 0x000000050200780c */ /* 0x010fda0003f05270 */
[----:B------:R-:W-:Y:S05]  /*0a80*/  @P0 BRA `(.L_x_13) ;  /* 0x0000000000580947 */ /* 0x000fea0003800000 */
[----:B--23--:R-:W2:Y:S01]  /*0a90*/  S2UR UR6, SR_CgaCtaId ;  /* 0x00000000000679c3 */ /* 0x00cea20000008800 */
        /* <DEDUP_REMOVED lines=10> */
[----:B--2---:R-:W-:Y:S01]  /*0b40*/  ULEA UR6, UR6, UR7, 0x18 ;  /* 0x0000000706067291 */ /* 0x004fe2000f8ec0ff */
[----:B------:R-:W2:Y:S11]  /*0b50*/  FENCE.VIEW.ASYNC.S ;  /* 0x00000000000073c6 */ /* 0x000eb60000000000 */
[----:B--2---:R4:W2:Y:S01]  /*0b60*/  SYNCS.EXCH.64 URZ, [UR6+0xb0], UR10 ;  /* 0x0000b00a06ff75b2 */ /* 0x0048a20008000100 */
[----:B------:R4:W3:Y:S01]  /*0b70*/  SYNCS.EXCH.64 URZ, [UR6+0xd0], UR4 ;  /* 0x0000d00406ff75b2 */ /* 0x0008e20008000100 */
[----:B------:R4:W1:Y:S01]  /*0b80*/  SYNCS.EXCH.64 URZ, [UR6+0xb8], UR10 ;  /* 0x0000b80a06ff75b2 */ /* 0x0008620008000100 */
[----:B------:R4:W1:Y:S01]  /*0b90*/  SYNCS.EXCH.64 URZ, [UR6+0xd8], UR4 ;  /* 0x0000d80406ff75b2 */ /* 0x0008620008000100 */
[----:B------:R4:W1:Y:S01]  /*0ba0*/  SYNCS.EXCH.64 URZ, [UR6+0xc0], UR10 ;  /* 0x0000c00a06ff75b2 */ /* 0x0008620008000100 */
[----:B------:R4:W1:Y:S01]  /*0bb0*/  SYNCS.EXCH.64 URZ, [UR6+0xe0], UR4 ;  /* 0x0000e00406ff75b2 */ /* 0x0008620008000100 */
[----:B------:R4:W1:Y:S01]  /*0bc0*/  SYNCS.EXCH.64 URZ, [UR6+0xc8], UR10 ;  /* 0x0000c80a06ff75b2 */ /* 0x0008620008000100 */
[----:B------:R4:W1:Y:S02]  /*0bd0*/  SYNCS.EXCH.64 URZ, [UR6+0xe8], UR4 ;  /* 0x0000e80406ff75b2 */ /* 0x0008640008000100 */
[----:B----4-:R-:W-:Y:S01]  /*0be0*/  NOP ;  /* 0x0000000000007918 */ /* 0x010fe20000000000 */
.L_x_13:
[----:B------:R-:W4:Y:S01]  /*0bf0*/  SHFL.IDX PT, R2, R181, RZ, 0x1f ;  /* 0x00001fffb5027589 */ /* 0x000f2200000e0000 */
[----:B------:R-:W-:Y:S01]  /*0c00*/  NOP ;  /* 0x0000000000007918 */ /* 0x000fe20000000000 */
[----:B----4-:R-:W-:-:S13]  /*0c10*/  ISETP.NE.AND P0, PT, R2, 0x3, PT ;  /* 0x000000030200780c */ /* 0x010fda0003f05270 */
[----:B------:R-:W-:Y:S05]  /*0c20*/  @P0 BRA `(.L_x_14) ;  /* 0x0000000000380947 */ /* 0x000fea0003800000 */
[----:B--23--:R-:W2:Y:S01]  /*0c30*/  S2UR UR5, SR_CgaCtaId ;  /* 0x00000000000579c3 */ /* 0x00cea20000008800 */
        /* <DEDUP_REMOVED lines=8> */
[----:B--2---:R4:W2:Y:S01]  /*0cc0*/  SYNCS.EXCH.64 URZ, [UR5+0xf0], UR6 ;  /* 0x0000f00605ff75b2 */ /* 0x0048a20008000100 */
[----:B------:R4:W3:Y:S01]  /*0cd0*/  SYNCS.EXCH.64 URZ, [UR5+0x100], UR6 ;  /* 0x0001000605ff75b2 */ /* 0x0008e20008000100 */
[----:B------:R4:W1:Y:S01]  /*0ce0*/  SYNCS.EXCH.64 URZ, [UR5+0xf8], UR6 ;  /* 0x0000f80605ff75b2 */ /* 0x0008620008000100 */
[----:B------:R4:W1:Y:S02]  /*0cf0*/  SYNCS.EXCH.64 URZ, [UR5+0x108], UR6 ;  /* 0x0001080605ff75b2 */ /* 0x0008640008000100 */
[----:B----4-:R-:W-:Y:S01]  /*0d00*/  NOP ;  /* 0x0000000000007918 */ /* 0x010fe20000000000 */
.L_x_14:
[----:B--23--:R-:W2:Y:S01]  /*0d10*/  S2UR UR5, SR_CTAID.X ;  /* 0x00000000000579c3 */ /* 0x00cea20000002500 */
[----:B------:R-:W-:-:S05]  /*0d20*/  CS2R.32 R167, SR_CgaSize ;  /* 0x0000000000a77805 */ /* 0x000fca0000008a00 */
[----:B------:R-:W-:-:S05]  /*0d30*/  IMAD R167, R167, -0xa0, RZ ;  /* 0xffffff60a7a77824 */ /* 0x000fca00078e02ff */
[----:B------:R-:W-:-:S14]  /*0d40*/  R2UR UR7, R167 ;  /* 0x00000000a70772ca */ /* 0x000fdc00000e0000 */
[----:B------:R-:W3:Y:S01]  /*0d50*/  LDCU UR7, c[0x0][UR7+0x2b0] ;  /* 0x00005600070777ac */ /* 0x000ee20008000800 */
[----:B------:R-:W-:Y:S01]  /*0d60*/  NOP ;  /* 0x0000000000007918 */ /* 0x000fe20000000000 */
[----:B------:R-:W-:-:S05]  /*0d70*/  CS2R.32 R167, SR_CgaSize ;  /* 0x0000000000a77805 */ /* 0x000fca0000008a00 */
[----:B------:R-:W-:-:S05]  /*0d80*/  IMAD R167, R167, -0xa0, RZ ;  /* 0xffffff60a7a77824 */ /* 0x000fca00078e02ff */
[----:B------:R-:W-:-:S14]  /*0d90*/  R2UR UR6, R167 ;  /* 0x00000000a70672ca */ /* 0x000fdc00000e0000 */
[----:B------:R-:W4:Y:S01]  /*0da0*/  LDCU UR6, c[0x0][UR6+0x2b4] ;  /* 0x00005680060677ac */ /* 0x000f220008000800 */
[----:B------:R-:W1:Y:S08]  /*0db0*/  S2UR UR4, SR_CTAID.Y ;  /* 0x00000000000479c3 */ /* 0x000e700000002600 */
[----:B------:R-:W4:Y:S01]  /*0dc0*/  LDC R9, c[0x0][0xb24] ;  /* 0x0002c900ff097b82 */ /* 0x000f220000000800 */
[----:B--2---:R-:W-:-:S02]  /*0dd0*/  I2FP.F32.U32 R4, UR5 ;  /* 0x0000000500047c45 */ /* 0x004fc40008201000 */
[----:B------:R-:W-:-:S05]  /*0de0*/  CS2R.32 R5, SR_CgaSize ;  /* 0x0000000000057805 */ /* 0x000fca0000008a00 */
[----:B------:R-:W-:-:S06]  /*0df0*/  IMAD R5, R5, -0xa0, RZ ;  /* 0xffffff6005057824 */ /* 0x000fcc00078e02ff */
[----:B------:R-:W2:Y:S01]  /*0e00*/  LDC R5, c[0x0][R5+0x2a0] ;  /* 0x0000a80005057b82 */ /* 0x000ea20000000800 */
[----:B------:R-:W-:Y:S01]  /*0e10*/  MOV R167, UR5 ;  /* 0x0000000500a77c02 */ /* 0x000fe20008000f00 */
[----:B---3--:R-:W-:Y:S01]  /*0e20*/  FMUL R4, R4, UR7 ;  /* 0x0000000704047c20 */ /* 0x008fe20008400000 */
[----:B-1----:R-:W-:Y:S02]  /*0e30*/  I2FP.F32.U32 R2, UR4 ;  /* 0x0000000400027c45 */ /* 0x002fe40008201000 */
[----:B------:R-:W-:-:S05]  /*0e40*/  CS2R.32 R3, SR_CgaSize ;  /* 0x0000000000037805 */ /* 0x000fca0000008a00 */
[----:B------:R-:W-:-:S06]  /*0e50*/  IMAD R3, R3, -0xa0, RZ ;  /* 0xffffff6003037824 */ /* 0x000fcc00078e02ff */
[----:B------:R-:W1:Y:S01]  /*0e60*/  LDC R3, c[0x0][R3+0x2a4] ;  /* 0x0000a90003037b82 */ /* 0x000e620000000800 */
[----:B------:R-:W3:Y:S01]  /*0e70*/  F2I.U32.TRUNC.NTZ R166, R4 ;  /* 0x0000000400a67305 */ /* 0x000ee2000020f000 */
[----:B------:R-:W-:Y:S01]  /*0e80*/  MOV R165, UR4 ;  /* 0x0000000400a57c02 */ /* 0x000fe20008000f00 */
[----:B----4-:R-:W-:-:S05]  /*0e90*/  FMUL R2, R2, UR6 ;  /* 0x0000000602027c20 */ /* 0x010fca0008400000 */
[----:B------:R-:W-:Y:S01]  /*0ea0*/  BAR.SYNC.DEFER_BLOCKING 0x0 ;  /* 0x0000000000007b1d */ /* 0x000fe20000010000 */
[----:B------:R-:W-:-:S05]  /*0eb0*/  ISETP.GE.AND P0, PT, R9, 0x1, PT ;  /* 0x000000010900780c */ /* 0x000fca0003f06270 */
[----:B------:R-:W4:Y:S02]  /*0ec0*/  F2I.U32.TRUNC.NTZ R164, R2 ;  /* 0x0000000200a47305 */ /* 0x000f24000020f000 */
[----:B------:R-:W1:Y:S01]  /*0ed0*/  S2UR UR36, SR_CTAID.Z ;  /* 0x00000000002479c3 */ /* 0x000e620000002700 */
[----:B---3--:R-:W-:-:S05]  /*0ee0*/  IADD3 R166, PT, PT, -R166, RZ, RZ ;  /* 0x000000ffa6a67210 */ /* 0x008fca0007ffe1ff */
[----:B--2---:R-:W-:Y:S01]  /*0ef0*/  IMAD R166, R5, R166, UR5 ;  /* 0x0000000505a67e24 */ /* 0x004fe2000f8e02a6 */
[----:B----4-:R-:W-:-:S05]  /*0f00*/  IADD3 R164, PT, PT, -R164, RZ, RZ ;  /* 0x000000ffa4a47210 */ /* 0x010fca0007ffe1ff */
[----:B-1----:R-:W-:Y:S01]  /*0f10*/  IMAD R164, R3, R164, UR4 ;  /* 0x0000000403a47e24 */ /* 0x002fe2000f8e02a4 */
[----:B------:R-:W-:Y:S06]  /*0f20*/  @!P0 BRA `(.L_x_15) ;  /* 0x0000000000b88947 */ /* 0x000fec0003800000 */
[----:B------:R-:W1:Y:S01]  /*0f30*/  LDC.64 R4, c[0x0][0xb18] ;  /* 0x0002c600ff047b82 */ /* 0x000e620000000a00 */
[----:B------:R-:W-:-:S07]  /*0f40*/  ISETP.NE.AND P0, PT, R9, 0x1, PT ;  /* 0x000000010900780c */ /* 0x000fce0003f05270 */
[----:B------:R-:W2:Y:S08]  /*0f50*/  LDC R10, c[0x0][0xb0c] ;  /* 0x0002c300ff0a7b82 */ /* 0x000eb00000000800 */
[----:B------:R-:W3:Y:S08]  /*0f60*/  LDC R11, c[0x0][0x370] ;  /* 0x0000dc00ff0b7b82 */ /* 0x000ef00000000800 */
[----:B------:R-:W4:Y:S01]  /*0f70*/  LDC R12, c[0x0][0x374] ;  /* 0x0000dd00ff0c7b82 */ /* 0x000f220000000800 */
[----:B-1----:R-:W-:-:S07]  /*0f80*/  ISETP.NE.AND P1, PT, R4, 0x1, PT ;  /* 0x000000010400780c */ /* 0x002fce0003f25270 */
[----:B------:R-:W3:Y:S01]  /*0f90*/  LDC.64 R6, c[0x0][0xb10] ;  /* 0x0002c400ff067b82 */ /* 0x000ee20000000a00 */
[----:B--2---:R-:W-:-:S07]  /*0fa0*/  ISETP.NE.AND P2, PT, R10, 0x1, PT ;  /* 0x000000010a00780c */ /* 0x004fce0003f45270 */
[----:B------:R-:W1:Y:S08]  /*0fb0*/  LDC R8, c[0x0][0xb20] ;  /* 0x0002c800ff087b82 */ /* 0x000e700000000800 */
[----:B------:R-:W2:Y:S01]  /*0fc0*/  LDC.64 R2, c[0x0][0xb28] ;  /* 0x0002ca00ff027b82 */ /* 0x000ea20000000a00 */
[----:B----4-:R-:W-:-:S04]  /*0fd0*/  IMAD.HI.U32 R13, R12, R5, RZ ;  /* 0x000000050c0d7227 */ /* 0x010fc800078e00ff */
[----:B------:R-:W-:-:S04]  /*0fe0*/  IMAD.HI.U32 R5, R165, R5, RZ ;  /* 0x00000005a5057227 */ /* 0x000fc800078e00ff */
[----:B---3--:R-:W-:-:S04]  /*0ff0*/  IMAD.HI.U32 R14, R11, R6, RZ ;  /* 0x000000060b0e7227 */ /* 0x008fc800078e00ff */
[----:B------:R-:W-:Y:S01]  /*1000*/  IMAD.HI.U32 R16, R167, R6, RZ ;  /* 0x00000006a7107227 */ /* 0x000fe200078e00ff */
[-C--:B------:R-:W-:Y:S02]  /*1010*/  @P2 SHF.R.U32.HI R11, RZ, R7.reuse, R14 ;  /* 0x00000007ff0b2219 */ /* 0x080fe4000001160e */
[-C--:B-1----:R-:W-:Y:S02]  /*1020*/  @P1 SHF.R.U32.HI R12, RZ, R8.reuse, R13 ;  /* 0x00000008ff0c1219 */ /* 0x082fe4000001160d */
[----:B------:R-:W-:Y:S02]  /*1030*/  SHF.R.U32.HI R8, RZ, R8, R5 ;  /* 0x00000008ff087219 */ /* 0x000fe40000011605 */
[----:B------:R-:W-:Y:S02]  /*1040*/  SHF.R.U32.HI R16, RZ, R7, R16 ;  /* 0x00000007ff107219 */ /* 0x000fe40000011610 */
[----:B------:R-:W-:Y:S01]  /*1050*/  SEL R5, R165, R8, !P1 ;  /* 0x00000008a5057207 */ /* 0x000fe20004800000 */
[----:B--2---:R-:W-:Y:S01]  /*1060*/  IMAD.HI.U32 R14, R12, R2, RZ ;  /* 0x000000020c0e7227 */ /* 0x004fe200078e00ff */
[----:B------:R-:W-:-:S03]  /*1070*/  SEL R7, R167, R16, !P2 ;  /* 0x00000010a7077207 */ /* 0x000fc60005000000 */
[----:B------:R-:W-:Y:S01]  /*1080*/  IMAD.HI.U32 R6, R11, R2, RZ ;  /* 0x000000020b067227 */ /* 0x000fe200078e00ff */
[----:B------:R-:W-:-:S04]  /*1090*/  @P0 SHF.R.U32.HI R12, RZ, R3, R14 ;  /* 0x00000003ff0c0219 */ /* 0x000fc8000001160e */
[----:B------:R-:W-:Y:S01]  /*10a0*/  @P0 SHF.R.U32.HI R11, RZ, R3, R6 ;  /* 0x00000003ff0b0219 */ /* 0x000fe20000011606 */
[----:B------:R-:W-:-:S04]  /*10b0*/  IMAD R12, R12, R9, RZ ;  /* 0x000000090c0c7224 */ /* 0x000fc800078e02ff */
[----:B------:R-:W-:Y:S01]  /*10c0*/  IMAD R6, R11, R9, RZ ;  /* 0x000000090b067224 */ /* 0x000fe200078e02ff */
[----:B------:R-:W-:-:S04]  /*10d0*/  ISETP.GE.AND P1, PT, R5, R12, PT ;  /* 0x0000000c0500720c */ /* 0x000fc80003f26270 */
[----:B------:R-:W-:Y:S01]  /*10e0*/  ISETP.GE.OR P1, PT, R7, R6, P1 ;  /* 0x000000060700720c */ /* 0x000fe20000f26670 */
[----:B------:R-:W-:-:S05]  /*10f0*/  IMAD.HI.U32 R6, R5, R2, RZ ;  /* 0x0000000205067227 */ /* 0x000fca00078e00ff */
[----:B------:R-:W-:-:S04]  /*1100*/  SHF.R.U32.HI R6, RZ, R3, R6 ;  /* 0x00000003ff067219 */ /* 0x000fc80000011606 */
[----:B------:R-:W-:-:S03]  /*1110*/  SEL R6, R5, R6, !P0 ;  /* 0x0000000605067207 */ /* 0x000fc60004000000 */
[----:B------:R-:W-:Y:S01]  /*1120*/  @!P1 IMAD.HI.U32 R8, R7, R2, RZ ;  /* 0x0000000207089227 */ /* 0x000fe200078e00ff */
[----:B------:R-:W-:-:S04]  /*1130*/  IADD3 R2, PT, PT, -R6, RZ, RZ ;  /* 0x000000ff06027210 */ /* 0x000fc80007ffe1ff */
[----:B------:R-:W-:Y:S01]  /*1140*/  @!P1 SHF.R.U32.HI R8, RZ, R3, R8 ;  /* 0x00000003ff089219 */ /* 0x000fe20000011608 */
[----:B------:R-:W-:-:S03]  /*1150*/  IMAD R2, R9, R2, R5 ;  /* 0x0000000209027224 */ /* 0x000fc600078e0205 */
[----:B------:R-:W-:Y:S02]  /*1160*/  @!P1 SEL R3, R7, R8, !P0 ;  /* 0x0000000807039207 */ /* 0x000fe40004000000 */
[----:B------:R-:W-:-:S03]  /*1170*/  IADD3 R8, PT, PT, -R5, RZ, RZ ;  /* 0x000000ff05087210 */ /* 0x000fc60007ffe1ff */
[--C-:B------:R-:W-:Y:S02]  /*1180*/  @!P1 IMAD.IADD R6, R6, 0x1, -R3.reuse ;  /* 0x0000000106069824 */ /* 0x100fe400078e0a03 */
[----:B------:R-:W-:Y:S01]  /*1190*/  @!P1 IMAD R3, R2, R11, R3 ;  /* 0x0000000b02039224 */ /* 0x000fe200078e0203 */
[----:B------:R-:W-:Y:S01]  /*11a0*/  IADD3 R2, PT, PT, -R7, RZ, RZ ;  /* 0x000000ff07027210 */ /* 0x000fe20007ffe1ff */
[----:B------:R-:W-:Y:S02]  /*11b0*/  @!P1 IMAD R5, R6, R9, R7 ;  /* 0x0000000906059224 */ /* 0x000fe400078e0207 */
[----:B------:R-:W-:Y:S02]  /*11c0*/  IMAD R8, R4, R8, R165 ;  /* 0x0000000804087224 */ /* 0x000fe400078e02a5 */
[----:B------:R-:W-:Y:S02]  /*11d0*/  @!P1 IMAD.MOV.U32 R7, RZ, RZ, R3 ;  /* 0x000000ffff079224 */ /* 0x000fe400078e0003 */
[----:B------:R-:W-:-:S02]  /*11e0*/  IMAD R2, R10, R2, R167 ;  /* 0x000000020a027224 */ /* 0x000fc400078e02a7 */
[----:B------:R-:W-:Y:S02]  /*11f0*/  IMAD R165, R5, R4, R8 ;  /* 0x0000000405a57224 */ /* 0x000fe400078e0208 */
[----:B------:R-:W-:Y:S02]  /*1200*/  IMAD R167, R7, R10, R2 ;  /* 0x0000000a07a77224 */ /* 0x000fe400078e0202 */
.L_x_15:
[----:B------:R-:W1:Y:S01]  /*1210*/  LDCU UR4, c[0x0][0xb30] ;  /* 0x00016600ff0477ac */ /* 0x000e620008000800 */
[----:B------:R-:W2:Y:S08]  /*1220*/  S2UR UR37, SR_CgaCtaId ;  /* 0x00000000002579c3 */ /* 0x000eb00000008800 */
[----:B------:R-:W3:Y:S01]  /*1230*/  LDC R72, c[0x0][0xb24] ;  /* 0x0002c900ff487b82 */ /* 0x000ee20000000800 */
[----:B-1----:R-:W-:-:S09]  /*1240*/  UISETP.NE.AND UP1, UPT, UR4, 0x1, UPT ;  /* 0x000000010400788c */ /* 0x002fd2000bf25270 */
[----:B--2---:R-:W-:Y:S05]  /*1250*/  BRA.U UP1, `(.L_x_16) ;  /* 0x0000000101407547 */ /* 0x004fea000b800000 */
[----:B------:R-:W1:Y:S08]  /*1260*/  LDC.64 R4, c[0x0][0xb10] ;  /* 0x0002c400ff047b82 */ /* 0x000e700000000a00 */
[----:B------:R-:W2:Y:S08]  /*1270*/  LDC.64 R2, c[0x0][0xb18] ;  /* 0x0002c600ff027b82 */ /* 0x000eb00000000a00 */
[----:B------:R-:W4:Y:S08]  /*1280*/  LDC R6, c[0x0][0xb20] ;  /* 0x0002c800ff067b82 */ /* 0x000f300000000800 */
[----:B------:R-:W3:Y:S01]  /*1290*/  LDC R8, c[0x0][0xb0c] ;  /* 0x0002c300ff087b82 */ /* 0x000ee20000000800 */
[----:B-1----:R-:W-:-:S05]  /*12a0*/  IMAD.HI.U32 R4, R167, R4, RZ ;  /* 0x00000004a7047227 */ /* 0x002fca00078e00ff */
[----:B------:R-:W-:Y:S01]  /*12b0*/  SHF.R.U32.HI R4, RZ, R5, R4 ;  /* 0x00000005ff047219 */ /* 0x000fe20000011604 */
[----:B--2---:R-:W-:Y:S01]  /*12c0*/  IMAD.HI.U32 R3, R165, R3, RZ ;  /* 0x00000003a5037227 */ /* 0x004fe200078e00ff */
[----:B------:R-:W-:-:S04]  /*12d0*/  ISETP.NE.AND P0, PT, R2, 0x1, PT ;  /* 0x000000010200780c */ /* 0x000fc80003f05270 */
[----:B----4-:R-:W-:-:S04]  /*12e0*/  SHF.R.U32.HI R6, RZ, R6, R3 ;  /* 0x00000006ff067219 */ /* 0x010fc80000011603 */
[----:B------:R-:W-:Y:S02]  /*12f0*/  SEL R3, R165, R6, !P0 ;  /* 0x00000006a5037207 */ /* 0x000fe40004000000 */
[----:B---3--:R-:W-:-:S04]  /*1300*/  ISETP.NE.AND P1, PT, R8, 0x1, PT ;  /* 0x000000010800780c */ /* 0x008fc80003f25270 */
[----:B------:R-:W-:-:S05]  /*1310*/  SEL R4, R167, R4, !P1 ;  /* 0x00000004a7047207 */ /* 0x000fca0004800000 */
[----:B------:R-:W-:Y:S02]  /*1320*/  IMAD.IADD R5, R3, 0x1, -R4 ;  /* 0x0000000103057824 */ /* 0x000fe400078e0a04 */
[----:B------:R-:W-:Y:S02]  /*1330*/  IMAD.IADD R3, R4, 0x1, -R3 ;  /* 0x0000000104037824 */ /* 0x000fe400078e0a03 */
[----:B------:R-:W-:Y:S02]  /*1340*/  IMAD R167, R5, R8, R167 ;  /* 0x0000000805a77224 */ /* 0x000fe400078e02a7 */
[----:B------:R-:W-:-:S07]  /*1350*/  IMAD R165, R3, R2, R165 ;  /* 0x0000000203a57224 */ /* 0x000fce00078e02a5 */
.L_x_16:
[----:B------:R-:W-:Y:S01]  /*1360*/  BAR.SYNC.DEFER_BLOCKING 0x0 ;  /* 0x0000000000007b1d */ /* 0x000fe20000010000 */
[----:B------:R-:W-:Y:S01]  /*1370*/  UISETP.NE.AND UP1, UPT, UR8, 0x2, UPT ;  /* 0x000000020800788c */ /* 0x000fe2000bf25270 */
[----:B------:R-:W-:Y:S02]  /*1380*/  ISETP.NE.OR P5, PT, R0, 0x2, !P5 ;  /* 0x000000020000780c */ /* 0x000fe40006fa5670 */
[----:B------:R-:W-:-:S06]  /*1390*/  LOP3.LUT R2, R176, 0x1f, RZ, 0xc0, !PT ;  /* 0x0000001fb0027812 */ /* 0x000fcc00078ec0ff */
[----:B------:R-:W-:Y:S05]  /*13a0*/  BRA.U UP1, `(.L_x_17) ;  /* 0x0000001101cc7547 */ /* 0x000fea000b800000 */
[----:B------:R-:W1:Y:S01]  /*13b0*/  LDCU UR13, c[0x0][0x38c] ;  /* 0x00007180ff0d77ac */ /* 0x000e620008000800 */
[----:B------:R-:W2:Y:S01]  /*13c0*/  LDC R9, c[0x0][0x370] ;  /* 0x0000dc00ff097b82 */ /* 0x000ea20000000800 */
[----:B------:R-:W-:Y:S01]  /*13d0*/  PLOP3.LUT P1, PT, PT, PT, UP2, 0x80, 0x8 ;  /* 0x000000000008781c */ /* 0x000fe20003f2f028 */
[----:B------:R-:W-:Y:S01]  /*13e0*/  HFMA2 R12, -RZ, RZ, 0, 0 ;  /* 0x00000000ff0c7431 */ /* 0x000fe200000001ff */
[----:B------:R-:W-:Y:S01]  /*13f0*/  ISETP.EQ.OR P4, PT, R2, RZ, P5 ;  /* 0x000000ff0200720c */ /* 0x000fe20002f82670 */
[----:B------:R-:W-:Y:S01]  /*1400*/  IMAD.MOV.U32 R15, RZ, RZ, 0x1 ;  /* 0x00000001ff0f7424 */ /* 0x000fe200078e00ff */
[----:B------:R-:W-:Y:S01]  /*1410*/  PLOP3.LUT P1, PT, P1, PT, PT, 0x8, 0x80 ;  /* 0x000000000080781c */ /* 0x000fe20000f2e170 */
[----:B------:R-:W-:Y:S01]  /*1420*/  IMAD.MOV.U32 R14, RZ, RZ, RZ ;  /* 0x000000ffff0e7224 */ /* 0x000fe200078e00ff */
[----:B------:R-:W-:Y:S01]  /*1430*/  MOV R8, 0x1 ;  /* 0x0000000100087802 */ /* 0x000fe20000000f00 */
[----:B------:R-:W4:Y:S01]  /*1440*/  LDC R0, c[0x0][0x374] ;  /* 0x0000dd00ff007b82 */ /* 0x000f220000000800 */
[----:B------:R-:W-:Y:S01]  /*1450*/  IMAD.MOV.U32 R10, RZ, RZ, RZ ;  /* 0x000000ffff0a7224 */ /* 0x000fe200078e00ff */
[----:B------:R-:W2:Y:S01]  /*1460*/  LDCU.64 UR22, c[0x0][0x348] ;  /* 0x00006900ff1677ac */ /* 0x000ea20008000a00 */
[----:B------:R-:W-:Y:S01]  /*1470*/  UMOV UR6, URZ ;  /* 0x000000ff00067c82 */ /* 0x000fe20008000000 */
[----:B-1----:R-:W-:-:S04]  /*1480*/  UIADD3 UR5, UPT, UPT, UR13, 0x1f, URZ ;  /* 0x0000001f0d057890 */ /* 0x002fc8000fffe0ff */
[----:B------:R-:W-:-:S04]  /*1490*/  USHF.R.S32.HI UR4, URZ, 0x1f, UR5 ;  /* 0x0000001fff047899 */ /* 0x000fc80008011405 */
[----:B------:R-:W-:-:S04]  /*14a0*/  ULEA.HI UR4, UR4, UR5, URZ, 0x5 ;  /* 0x0000000504047291 */ /* 0x000fc8000f8f28ff */
[----:B------:R-:W-:Y:S02]  /*14b0*/  USHF.R.S32.HI UR15, URZ, 0x5, UR4 ;  /* 0x00000005ff0f7899 */ /* 0x000fe40008011404 */
[----:B------:R-:W-:Y:S02]  /*14c0*/  UIADD3 UR4, UPT, UPT, UR13, -0x1, URZ ;  /* 0xffffffff0d047890 */ /* 0x000fe4000fffe0ff */
[----:B------:R-:W-:Y:S02]  /*14d0*/  UISETP.LT.U32.AND UP0, UPT, UR15, 0x7, UPT ;  /* 0x000000070f00788c */ /* 0x000fe4000bf01070 */
[----:B------:R-:W-:Y:S02]  /*14e0*/  UISETP.GE.U32.AND UP1, UPT, UR4, -0x3f, UPT ;  /* 0xffffffc10400788c */ /* 0x000fe4000bf26070 */
[----:B------:R-:W-:Y:S02]  /*14f0*/  USEL UR14, UR15, 0x7, UP0 ;  /* 0x000000070f0e7887 */ /* 0x000fe40008000000 */
[----:B------:R-:W-:-:S02]  /*1500*/  UIADD3 UR13, UPT, UPT, UR13, 0x3e, URZ ;  /* 0x0000003e0d0d7890 */ /* 0x000fc4000fffe0ff */
[----:B------:R-:W-:Y:S02]  /*1510*/  UIADD3 UR5, UPT, UPT, UR14, -0x1, URZ ;  /* 0xffffffff0e057890 */ /* 0x000fe4000fffe0ff */
[----:B------:R-:W-:-:S03]  /*1520*/  UIADD3 UR7, UPT, UPT, UR15, -UR14, URZ ;  /* 0x8000000e0f077290 */ /* 0x000fc6000fffe0ff */
[----:B------:R-:W-:-:S04]  /*1530*/  @UP1 UIADD3 UR5, UPT, UPT, UR14, URZ, URZ ;  /* 0x000000ff0e051290 */ /* 0x000fc8000fffe0ff */
[----:B--2---:R-:W-:-:S12]  /*1540*/  UIADD3 UR5, UPT, UPT, UR5, 0x1, URZ ;  /* 0x0000000105057890 */ /* 0x004fd8000fffe0ff */
.L_x_35:
[----:B------:R-:W-:Y:S01]  /*1550*/  UISETP.NE.AND UP0, UPT, UR37, URZ, UPT ;  /* 0x000000ff2500728c */ /* 0x000fe2000bf05270 */
[----:B------:R-:W1:Y:S08]  /*1560*/  S2UR UR37, SR_CgaCtaId ;  /* 0x00000000002579c3 */ /* 0x000e700000008800 */
[----:B------:R-:W-:Y:S05]  /*1570*/  BRA.U UP0, `(.L_x_18) ;  /* 0x0000000100347547 */ /* 0x000fea000b800000 */
[----:B------:R-:W2:Y:S01]  /*1580*/  S2R R2, SR_CgaCtaId ;  /* 0x0000000000027919 */ /* 0x000ea20000008800 */
[----:B------:R-:W-:-:S04]  /*1590*/  MOV R3, 0x400 ;  /* 0x0000040000037802 */ /* 0x000fc80000000f00 */
[----:B--2---:R-:W-:Y:S02]  /*15a0*/  LEA R3, R2, R3, 0x18 ;  /* 0x0000000302037211 */ /* 0x004fe400078ec0ff */
[----:B------:R-:W-:-:S03]  /*15b0*/  SHF.L.U32 R2, R8, 0x1f, RZ ;  /* 0x0000001f08027819 */ /* 0x000fc600000006ff */
[----:B------:R-:W-:-:S04]  /*15c0*/  IMAD R3, R10, 0x8, R3 ;  /* 0x000000080a037824 */ /* 0x000fc800078e0203 */
[----:B------:R-:W2:Y:S02]  /*15d0*/  SYNCS.PHASECHK.TRANS64.TRYWAIT P0, [R3+URZ+0x100], R2 ;  /* 0x00010002030075a7 */ /* 0x000ea400080011ff */
[----:B--2---:R-:W-:Y:S05]  /*15e0*/  @!P0 BRA `(.L_x_19) ;  /* 0x0000005400548947 */ /* 0x004fea0003800000 */
.L_x_98:
[----:B------:R-:W-:Y:S01]  /*15f0*/  VIADD R10, R10, 0x1 ;  /* 0x000000010a0a7836 */ /* 0x000fe20000000000 */
[----:B------:R2:W-:Y:S04]  /*1600*/  SYNCS.ARRIVE.TRANS64.A1T0 RZ, [R3+URZ+0xf0], RZ ;  /* 0x0000f0ff03ff79a7 */ /* 0x0005e800081000ff */
[----:B------:R-:W-:-:S04]  /*1610*/  ISETP.NE.AND P0, PT, R10, 0x2, PT ;  /* 0x000000020a00780c */ /* 0x000fc80003f05270 */
[----:B------:R-:W-:Y:S02]  /*1620*/  SEL R10, R10, RZ, P0 ;  /* 0x000000ff0a0a7207 */ /* 0x000fe40000000000 */
[----:B--2---:R-:W-:-:S04]  /*1630*/  SEL R3, RZ, 0x1, P0 ;  /* 0x00000001ff037807 */ /* 0x004fc80000000000 */
[----:B------:R-:W-:-:S07]  /*1640*/  LOP3.LUT R8, R8, R3, RZ, 0x3c, !PT ;  /* 0x0000000308087212 */ /* 0x000fce00078e3cff */
.L_x_18:
[----:B------:R-:W-:Y:S01]  /*1650*/  UMOV UR4, 0x400 ;  /* 0x0000040000047882 */ /* 0x000fe20000000000 */
[----:B------:R-:W-:Y:S01]  /*1660*/  SHF.L.U32 R2, R15, 0x1f, RZ ;  /* 0x0000001f0f027819 */ /* 0x000fe200000006ff */
[----:B-1----:R-:W-:Y:S01]  /*1670*/  ULEA UR4, UR37, UR4, 0x18 ;  /* 0x0000000425047291 */ /* 0x002fe2000f8ec0ff */
[----:B------:R-:W-:Y:S01]  /*1680*/  R2UR UR35, R167 ;  /* 0x00000000a72372ca */ /* 0x000fe200000e0000 */
[----:B------:R-:W-:Y:S01]  /*1690*/  UISETP.GE.U32.AND UP0, UPT, UR13, 0x3f, UPT ;  /* 0x0000003f0d00788c */ /* 0x000fe2000bf06070 */
[----:B------:R-:W-:Y:S01]  /*16a0*/  R2UR UR11, R165 ;  /* 0x00000000a50b72ca */ /* 0x000fe200000e0000 */
[----:B------:R-:W-:Y:S01]  /*16b0*/  ULEA UR8, UR6, UR4, 0x3 ;  /* 0x0000000406087291 */ /* 0x000fe2000f8e18ff */
[----:B------:R-:W-:-:S08]  /*16c0*/  UMOV UR24, URZ ;  /* 0x000000ff00187c82 */ /* 0x000fd00008000000 */
[----:B------:R1:W2:Y:S01]  /*16d0*/  SYNCS.PHASECHK.TRANS64.TRYWAIT P0, [UR8+0x38], R2 ;  /* 0x00003802ff0075a7 */ /* 0x0002a20008001108 */
[----:B------:R-:W-:Y:S02]  /*16e0*/  USHF.L.U32 UR35, UR35, 0x7, URZ ;  /* 0x0000000723237899 */ /* 0x000fe400080006ff */
[----:B------:R-:W-:Y:S01]  /*16f0*/  USHF.L.U32 UR11, UR11, 0x6, URZ ;  /* 0x000000060b0b7899 */ /* 0x000fe200080006ff */
[----:B------:R-:W-:Y:S11]  /*1700*/  BRA.U !UP0, `(.L_x_20) ;  /* 0x0000000108a87547 */ /* 0x000ff6000b800000 */
[----:B------:R-:W-:Y:S01]  /*1710*/  UMOV UR16, URZ ;  /* 0x000000ff00107c82 */ /* 0x000fe20008000000 */
[----:B------:R-:W-:-:S05]  /*1720*/  UMOV UR17, UR6 ;  /* 0x0000000600117c82 */ /* 0x000fca0008000000 */
.L_x_25:
[----:B-1----:R-:W-:Y:S01]  /*1730*/  ULEA UR33, UR17, UR4, 0x3 ;  /* 0x0000000411217291 */ /* 0x002fe2000f8e18ff */
[----:B--2---:R-:W-:Y:S01]  /*1740*/  @!P5 MOV R3, 0x1800 ;  /* 0x000018000003d802 */ /* 0x004fe20000000f00 */
[----:B--2---:R-:W-:Y:S10]  /*1750*/  @P0 BRA `(.L_x_21) ;  /* 0x00000000000c0947 */ /* 0x004ff40003800000 */
[----:B------:R-:W-:-:S04]  /*1760*/  SHF.L.U32 R5, R15, 0x1f, RZ ;  /* 0x0000001f0f057819 */ /* 0x000fc800000006ff */
[----:B------:R-:W2:Y:S02]  /*1770*/  SYNCS.PHASECHK.TRANS64.TRYWAIT P0, [UR33+0x38], R5 ;  /* 0x00003805ff0075a7 */ /* 0x000ea40008001121 */
[----:B--2---:R-:W-:Y:S05]  /*1780*/  @!P0 BRA `(.L_x_22) ;  /* 0x0000005400008947 */ /* 0x004fea0003800000 */
.L_x_21:
[----:B------:R2:W-:Y:S01]  /*1790*/  @!P5 SYNCS.ARRIVE.TRANS64 RZ, [UR33], R3 ;  /* 0x00000003ffffd9a7 */ /* 0x0005e20008000021 */
[----:B------:R-:W-:Y:S04]  /*17a0*/  BSSY.RECONVERGENT B0, `(.L_x_23) ;  /* 0x0000003000007945 */ /* 0x000fe80003800200 */
[----:B------:R-:W-:Y:S05]  /*17b0*/  @P4 BRA `(.L_x_24) ;  /* 0x0000000000044947 */ /* 0x000fea0003800000 */
[----:B------:R-:W-:Y:S05]  /*17c0*/  BPT.TRAP 0x1 ;  /* 0x000000040000795c */ /* 0x000fea0000300000 */
.L_x_24:
[----:B------:R-:W-:Y:S05]  /*17d0*/  BSYNC.RECONVERGENT B0 ;  /* 0x0000000000007941 */ /* 0x000fea0003800200 */
.L_x_23:
[----:B------:R-:W-:Y:S02]  /*17e0*/  UIADD3 UR6, UPT, UPT, UR17, 0x1, URZ ;  /* 0x0000000111067890 */ /* 0x000fe4000fffe0ff */
[----:B------:R-:W-:Y:S02]  /*17f0*/  ULEA UR32, UR17, UR4, 0xc ;  /* 0x0000000411207291 */ /* 0x000fe4000f8e60ff */
[----:B------:R-:W-:Y:S02]  /*1800*/  UISETP.NE.AND UP0, UPT, UR6, 0x7, UPT ;  /* 0x000000070600788c */ /* 0x000fe4000bf05270 */
[----:B------:R-:W-:Y:S02]  /*1810*/  UIADD3 UR26, UP1, UPT, UR22, 0x80, URZ ;  /* 0x00000080161a7890 */ /* 0x000fe4000ff3e0ff */
[----:B------:R-:W-:Y:S02]  /*1820*/  USEL UR9, URZ, 0x1, UP0 ;  /* 0x00000001ff097887 */ /* 0x000fe40008000000 */
[----:B------:R-:W-:-:S02]  /*1830*/  USEL UR6, UR6, URZ, UP0 ;  /* 0x000000ff06067287 */ /* 0x000fc40008000000 */
[----:B------:R-:W-:Y:S02]  /*1840*/  UIADD3 UR20, UP0, UPT, UR22, 0x180, URZ ;  /* 0x0000018016147890 */ /* 0x000fe4000ff1e0ff */
[----:B------:R-:W-:Y:S01]  /*1850*/  ULEA UR8, UR6, UR4, 0x3 ;  /* 0x0000000406087291 */ /* 0x000fe2000f8e18ff */
[----:B------:R-:W-:Y:S01]  /*1860*/  LOP3.LUT R15, R15, UR9, RZ, 0x3c, !PT ;  /* 0x000000090f0f7c12 */ /* 0x000fe2000f8e3cff */
[----:B------:R-:W-:Y:S02]  /*1870*/  USHF.L.U32 UR34, UR16, 0x5, URZ ;  /* 0x0000000510227899 */ /* 0x000fe400080006ff */
[----:B------:R-:W-:Y:S01]  /*1880*/  UIADD3.X UR27, UPT, UPT, URZ, UR23, URZ, UP1, !UPT ;  /* 0x00000017ff1b7290 */ /* 0x000fe20008ffe4ff */
[----:B-1----:R-:W-:Y:S01]  /*1890*/  SHF.L.U32 R2, R15, 0x1f, RZ ;  /* 0x0000001f0f027819 */ /* 0x002fe200000006ff */
[----:B------:R-:W-:Y:S02]  /*18a0*/  UIADD3 UR32, UPT, UPT, UR32, 0x4400, URZ ;  /* 0x0000440020207890 */ /* 0x000fe4000fffe0ff */
[----:B------:R-:W-:Y:S01]  /*18b0*/  UIADD3.X UR21, UPT, UPT, URZ, UR23, URZ, UP0, !UPT ;  /* 0x00000017ff157290 */ /* 0x000fe200087fe4ff */
[----:B------:R1:W1:Y:S01]  /*18c0*/  SYNCS.PHASECHK.TRANS64.TRYWAIT P0, [UR8+0x38], R2 ;  /* 0x00003802ff0075a7 */ /* 0x0002620008001108 */
[----:B------:R-:W-:Y:S01]  /*18d0*/  ULEA UR8, UR17, UR4, 0xb ;  /* 0x0000000411087291 */ /* 0x000fe2000f8e58ff */
[----:B------:R-:W-:Y:S01]  /*18e0*/  UMOV UR18, 0x0 ;  /* 0x0000000000127882 */ /* 0x000fe20000000000 */
[----:B------:R-:W-:-:S02]  /*18f0*/  UMOV UR19, 0x10000000 ;  /* 0x1000000000137882 */ /* 0x000fc40000000000 */
[----:B------:R-:W-:Y:S01]  /*1900*/  UIADD3 UR8, UPT, UPT, UR8, 0xb400, URZ ;  /* 0x0000b40008087890 */ /* 0x000fe2000fffe0ff */
[----:B------:R1:W-:Y:S01]  /*1910*/  UTMALDG.3D [UR32], [UR26], desc[UR18] ;  /* 0x000012201a0075b4 */ /* 0x0003e20008011000 */
[----:B------:R-:W-:Y:S01]  /*1920*/  UMOV UR12, UR36 ;  /* 0x00000024000c7c82 */ /* 0x000fe20008000000 */
[----:B------:R-:W-:Y:S01]  /*1930*/  UMOV UR9, UR33 ;  /* 0x0000002100097c82 */ /* 0x000fe20008000000 */
[----:B------:R-:W-:Y:S01]  /*1940*/  UMOV UR10, UR34 ;  /* 0x00000022000a7c82 */ /* 0x000fe20008000000 */
[----:B------:R-:W-:Y:S01]  /*1950*/  UIADD3 UR16, UPT, UPT, UR16, 0x1, URZ ;  /* 0x0000000110107890 */ /* 0x000fe2000fffe0ff */
[----:B------:R-:W-:Y:S01]  /*1960*/  UMOV UR24, UR5 ;  /* 0x0000000500187c82 */ /* 0x000fe20008000000 */
[----:B------:R-:W-:Y:S02]  /*1970*/  UMOV UR17, UR6 ;  /* 0x0000000600117c82 */ /* 0x000fe40008000000 */
[----:B------:R1:W-:Y:S01]  /*1980*/  UTMALDG.3D [UR8], [UR20], desc[UR18] ;  /* 0x00001208140075b4 */ /* 0x0003e20008011000 */
[----:B------:R-:W-:-:S09]  /*1990*/  UISETP.NE.AND UP0, UPT, UR16, UR5, UPT ;  /* 0x000000051000728c */ /* 0x000fd2000bf05270 */
[----:B------:R-:W-:Y:S05]  /*19a0*/  BRA.U UP0, `(.L_x_25) ;  /* 0xfffffffd00607547 */ /* 0x000fea000b83ffff */
.L_x_20:
[----:B-1----:R-:W-:Y:S01]  /*19b0*/  ULEA UR8, UR6, UR4, 0x3 ;  /* 0x0000000406087291 */ /* 0x002fe2000f8e18ff */
[----:B------:R-:W-:Y:S01]  /*19c0*/  SHF.L.U32 R2, R15, 0x1f, RZ ;  /* 0x0000001f0f027819 */ /* 0x000fe200000006ff */
[----:B------:R-:W-:Y:S01]  /*19d0*/  @!P1 SYNCS.ARRIVE.TRANS64.A1T0 RZ, [UR4+0x88], RZ ;  /* 0x000088ffffff99a7 */ /* 0x000fe20008100004 */
[----:B------:R-:W-:-:S06]  /*19e0*/  UISETP.GT.AND UP0, UPT, UR15, UR14, UPT ;  /* 0x0000000e0f00728c */ /* 0x000fcc000bf04270 */
[----:B--2---:R1:W2:Y:S03]  /*19f0*/  SYNCS.PHASECHK.TRANS64.TRYWAIT P0, [UR8+0x38], R2 ;  /* 0x00003802ff0075a7 */ /* 0x0042a60008001108 */
[----:B------:R-:W-:Y:S05]  /*1a00*/  BRA.U !UP0, `(.L_x_26) ;  /* 0x0000000108ac7547 */ /* 0x000fea000b800000 */
[----:B------:R-:W-:Y:S01]  /*1a10*/  UIADD3 UR21, UPT, UPT, UR7, UR24, URZ ;  /* 0x0000001807157290 */ /* 0x000fe2000fffe0ff */
[----:B------:R-:W-:-:S11]  /*1a20*/  UMOV UR25, UR6 ;  /* 0x0000000600197c82 */ /* 0x000fd60008000000 */
.L_x_31:
[----:B-1----:R-:W-:Y:S01]  /*1a30*/  ULEA UR17, UR25, UR4, 0x3 ;  /* 0x0000000419117291 */ /* 0x002fe2000f8e18ff */
[----:B--2---:R-:W-:Y:S01]  /*1a40*/  @!P5 MOV R3, 0x1800 ;  /* 0x000018000003d802 */ /* 0x004fe20000000f00 */
[----:B--2---:R-:W-:Y:S10]  /*1a50*/  @P0 BRA `(.L_x_27) ;  /* 0x00000000000c0947 */ /* 0x004ff40003800000 */
[----:B------:R-:W-:-:S04]  /*1a60*/  SHF.L.U32 R5, R15, 0x1f, RZ ;  /* 0x0000001f0f057819 */ /* 0x000fc800000006ff */
[----:B------:R-:W2:Y:S02]  /*1a70*/  SYNCS.PHASECHK.TRANS64.TRYWAIT P0, [UR17+0x38], R5 ;  /* 0x00003805ff0075a7 */ /* 0x000ea40008001111 */
[----:B--2---:R-:W-:Y:S05]  /*1a80*/  @!P0 BRA `(.L_x_28) ;  /* 0x0000005000588947 */ /* 0x004fea0003800000 */
.L_x_27:
[----:B------:R2:W-:Y:S01]  /*1a90*/  @!P5 SYNCS.ARRIVE.TRANS64 RZ, [UR17], R3 ;  /* 0x00000003ffffd9a7 */ /* 0x0005e20008000011 */
[----:B------:R-:W-:Y:S04]  /*1aa0*/  BSSY.RECONVERGENT B0, `(.L_x_29) ;  /* 0x0000003000007945 */ /* 0x000fe80003800200 */
[----:B------:R-:W-:Y:S05]  /*1ab0*/  @P4 BRA `(.L_x_30) ;  /* 0x0000000000044947 */ /* 0x000fea0003800000 */
[----:B------:R-:W-:Y:S05]  /*1ac0*/  BPT.TRAP 0x1 ;  /* 0x000000040000795c */ /* 0x000fea0000300000 */
.L_x_30:
[----:B------:R-:W-:Y:S05]  /*1ad0*/  BSYNC.RECONVERGENT B0 ;  /* 0x0000000000007941 */ /* 0x000fea0003800200 */
.L_x_29:
        /* <DEDUP_REMOVED lines=10> */
[----:B------:R-:W-:Y:S01]  /*1b80*/  UIADD3 UR16, UPT, UPT, UR16, 0x4400, URZ ;  /* 0x0000440010107890 */ /* 0x000fe2000fffe0ff */
[----:B-1----:R-:W-:Y:S01]  /*1b90*/  SHF.L.U32 R2, R15, 0x1f, RZ ;  /* 0x0000001f0f027819 */ /* 0x002fe200000006ff */
[----:B------:R-:W-:Y:S02]  /*1ba0*/  UIADD3.X UR31, UPT, UPT, URZ, UR23, URZ, UP1, !UPT ;  /* 0x00000017ff1f7290 */ /* 0x000fe40008ffe4ff */
[----:B------:R-:W-:Y:S01]  /*1bb0*/  UIADD3.X UR29, UPT, UPT, URZ, UR23, URZ, UP0, !UPT ;  /* 0x00000017ff1d7290 */ /* 0x000fe200087fe4ff */
[----:B------:R1:W1:Y:S01]  /*1bc0*/  SYNCS.PHASECHK.TRANS64.TRYWAIT P0, [UR8+0x38], R2 ;  /* 0x00003802ff0075a7 */ /* 0x0002620008001108 */
[----:B------:R-:W-:Y:S01]  /*1bd0*/  ULEA UR8, UR25, UR4, 0xb ;  /* 0x0000000419087291 */ /* 0x000fe2000f8e58ff */
[----:B------:R-:W-:Y:S01]  /*1be0*/  UMOV UR26, 0x0 ;  /* 0x00000000001a7882 */ /* 0x000fe20000000000 */
[----:B------:R-:W-:-:S02]  /*1bf0*/  UMOV UR27, 0x10000000 ;  /* 0x10000000001b7882 */ /* 0x000fc40000000000 */
[----:B------:R-:W-:Y:S01]  /*1c00*/  UIADD3 UR8, UPT, UPT, UR8, 0xb400, URZ ;  /* 0x0000b40008087890 */ /* 0x000fe2000fffe0ff */
[----:B------:R-:W-:Y:S01]  /*1c10*/  UMOV UR19, UR35 ;  /* 0x0000002300137c82 */ /* 0x000fe20008000000 */
[----:B------:R-:W-:Y:S01]  /*1c20*/  UMOV UR20, UR36 ;  /* 0x0000002400147c82 */ /* 0x000fe20008000000 */
[----:B------:R-:W-:Y:S01]  /*1c30*/  UMOV UR12, UR36 ;  /* 0x00000024000c7c82 */ /* 0x000fe20008000000 */
[----:B------:R-:W-:Y:S01]  /*1c40*/  UMOV UR9, UR17 ;  /* 0x0000001100097c82 */ /* 0x000fe20008000000 */
[----:B------:R-:W-:Y:S01]  /*1c50*/  UMOV UR10, UR18 ;  /* 0x00000012000a7c82 */ /* 0x000fe20008000000 */
[----:B------:R1:W-:Y:S01]  /*1c60*/  UTMALDG.3D [UR16], [UR30], desc[UR26] ;  /* 0x00001a101e0075b4 */ /* 0x0003e20008011000 */
[----:B------:R-:W-:Y:S01]  /*1c70*/  UIADD3 UR24, UPT, UPT, UR24, 0x1, URZ ;  /* 0x0000000118187890 */ /* 0x000fe2000fffe0ff */
[----:B------:R-:W-:-:S03]  /*1c80*/  UMOV UR25, UR6 ;  /* 0x0000000600197c82 */ /* 0x000fc60008000000 */
[----:B------:R-:W-:Y:S01]  /*1c90*/  UISETP.NE.AND UP0, UPT, UR24, UR21, UPT ;  /* 0x000000151800728c */ /* 0x000fe2000bf05270 */
[----:B------:R1:W-:Y:S08]  /*1ca0*/  UTMALDG.3D [UR8], [UR28], desc[UR26] ;  /* 0x00001a081c0075b4 */ /* 0x0003f00008011000 */
[----:B------:R-:W-:Y:S05]  /*1cb0*/  BRA.U UP0, `(.L_x_31) ;  /* 0xfffffffd005c7547 */ /* 0x000fea000b83ffff */
.L_x_26:
[----:B-1----:R-:W-:Y:S01]  /*1cc0*/  LEA R2, R14, UR4, 0x3 ;  /* 0x000000040e027c11 */ /* 0x002fe2000f8e18ff */
[----:B------:R-:W-:Y:S01]  /*1cd0*/  NOP ;  /* 0x0000000000007918 */ /* 0x000fe20000000000 */
[----:B--2---:R-:W-:Y:S02]  /*1ce0*/  SHF.L.U32 R3, R12, 0x1f, RZ ;  /* 0x0000001f0c037819 */ /* 0x004fe400000006ff */
[----:B------:R-:W-:Y:S02]  /*1cf0*/  LEA R4, R14, UR4, 0x4 ;  /* 0x000000040e047c11 */ /* 0x000fe4000f8e20ff */
[----:B------:R-:W1:Y:S02]  /*1d00*/  SYNCS.PHASECHK.TRANS64.TRYWAIT P0, [R2+URZ+0x90], R3 ;  /* 0x00009003020075a7 */ /* 0x000e6400080011ff */
[----:B-1----:R-:W-:Y:S05]  /*1d10*/  @!P0 BRA `(.L_x_32) ;  /* 0x0000004c00cc8947 */ /* 0x002fea0003800000 */
.L_x_101:
[----:B------:R-:W2:Y:S01]  /*1d20*/  LDS.128 R4, [R4+0x120] ;  /* 0x0001200004047984 */ /* 0x000ea20000000c00 */
[----:B---3--:R-:W-:Y:S01]  /*1d30*/  ISETP.GE.AND P0, PT, R72, 0x1, PT ;  /* 0x000000014800780c */ /* 0x008fe20003f06270 */
[----:B-1----:R-:W-:Y:S01]  /*1d40*/  VIADD R2, R2, 0xa0 ;  /* 0x000000a002027836 */ /* 0x002fe20000000000 */
[----:B------:R-:W-:Y:S01]  /*1d50*/  @!PT LDS RZ, [RZ] ;  /* 0x00000000fffff984 */ /* 0x000fe20000000800 */
[----:B------:R-:W-:Y:S01]  /*1d60*/  @!PT LDS RZ, [RZ] ;  /* 0x00000000fffff984 */ /* 0x000fe20000000800 */
[----:B------:R-:W-:Y:S01]  /*1d70*/  @!PT LDS RZ, [RZ] ;  /* 0x00000000fffff984 */ /* 0x000fe20000000800 */
[----:B------:R-:W-:Y:S01]  /*1d80*/  @!PT LDS RZ, [RZ] ;  /* 0x00000000fffff984 */ /* 0x000fe20000000800 */
[----:B------:R1:W-:Y:S06]  /*1d90*/  MEMBAR.ALL.CTA ;  /* 0x0000000000007992 */ /* 0x0003ec0000008000 */
[----:B-1----:R-:W1:Y:S01]  /*1da0*/  FENCE.VIEW.ASYNC.S ;  /* 0x00000000000073c6 */ /* 0x002e620000000000 */
[----:B------:R-:W-:-:S04]  /*1db0*/  PRMT R2, RZ, 0x654, R2 ;  /* 0x00000654ff027816 */ /* 0x000fc80000000002 */
[----:B-1----:R1:W-:Y:S01]  /*1dc0*/  SYNCS.ARRIVE.TRANS64.RED.A1T0 RZ, [R2+URZ], RZ ;  /* 0x000000ff02ff79a7 */ /* 0x0023e200081004ff */
[----:B--2---:R-:W-:-:S13]  /*1dd0*/  LOP3.LUT P2, RZ, R6, 0x1, RZ, 0xc0, !PT ;  /* 0x0000000106ff7812 */ /* 0x004fda000784c0ff */
[----:B------:R-:W-:Y:S01]  /*1de0*/  @P2 SHF.R.U32.HI R3, RZ, 0x10, R5 ;  /* 0x00000010ff032819 */ /* 0x000fe20000011605 */
[----:B------:R-:W-:Y:S01]  /*1df0*/  VOTEU.ANY UP0, P2 ;  /* 0x0000000000ff7886 */ /* 0x000fe20001000100 */
[----:B------:R-:W-:Y:S02]  /*1e00*/  @P2 MOV R13, R4 ;  /* 0x00000004000d2202 */ /* 0x000fe40000000f00 */
[----:B------:R-:W-:Y:S02]  /*1e10*/  @P2 R2UR.BROADCAST UR8, R3 ;  /* 0x00000000030822ca */ /* 0x000fe400008e0000 */
[----:B------:R-:W-:-:S11]  /*1e20*/  @P2 LOP3.LUT R11, R5, 0xffff, RZ, 0xc0, !PT ;  /* 0x0000ffff050b2812 */ /* 0x000fd600078ec0ff */
[----:B------:R-:W-:Y:S01]  /*1e30*/  @UP0 UMOV UR36, UR8 ;  /* 0x0000000800240c82 */ /* 0x000fe20008000000 */
[----:B-1----:R-:W-:Y:S05]  /*1e40*/  @!P0 BRA `(.L_x_33) ;  /* 0x0000000000b88947 */ /* 0x002fea0003800000 */
[----:B------:R-:W4:Y:S01]  /*1e50*/  LDC.64 R4, c[0x0][0xb18] ;  /* 0x0002c600ff047b82 */ /* 0x000f220000000a00 */
[----:B------:R-:W-:-:S07]  /*1e60*/  ISETP.NE.AND P3, PT, R72, 0x1, PT ;  /* 0x000000014800780c */ /* 0x000fce0003f65270 */
[----:B------:R-:W1:Y:S08]  /*1e70*/  LDC.64 R6, c[0x0][0xb10] ;  /* 0x0002c400ff067b82 */ /* 0x000e700000000a00 */
[----:B------:R-:W2:Y:S08]  /*1e80*/  LDC R16, c[0x0][0xb20] ;  /* 0x0002c800ff107b82 */ /* 0x000eb00000000800 */
[----:B------:R-:W3:Y:S01]  /*1e90*/  LDC R18, c[0x0][0xb0c] ;  /* 0x0002c300ff127b82 */ /* 0x000ee20000000800 */
[----:B----4-:R-:W-:Y:S01]  /*1ea0*/  IMAD.HI.U32 R17, R0, R5, RZ ;  /* 0x0000000500117227 */ /* 0x010fe200078e00ff */
[----:B------:R-:W-:-:S03]  /*1eb0*/  ISETP.NE.AND P0, PT, R4, 0x1, PT ;  /* 0x000000010400780c */ /* 0x000fc60003f05270 */
[----:B------:R-:W-:-:S03]  /*1ec0*/  IMAD.HI.U32 R5, R11, R5, RZ ;  /* 0x000000050b057227 */ /* 0x000fc600078e00ff */
[----:B------:R-:W4:Y:S01]  /*1ed0*/  LDC.64 R2, c[0x0][0xb28] ;  /* 0x0002ca00ff027b82 */ /* 0x000f220000000a00 */
[----:B-1----:R-:W-:-:S04]  /*1ee0*/  IMAD.HI.U32 R20, R9, R6, RZ ;  /* 0x0000000609147227 */ /* 0x002fc800078e00ff */
[----:B------:R-:W-:Y:S01]  /*1ef0*/  IMAD.HI.U32 R22, R13, R6, RZ ;  /* 0x000000060d167227 */ /* 0x000fe200078e00ff */
[----:B------:R-:W-:Y:S02]  /*1f00*/  SHF.R.U32.HI R20, RZ, R7, R20 ;  /* 0x00000007ff147219 */ /* 0x000fe40000011614 */
[-C--:B--2---:R-:W-:Y:S02]  /*1f10*/  SHF.R.U32.HI R17, RZ, R16.reuse, R17 ;  /* 0x00000010ff117219 */ /* 0x084fe40000011611 */
[----:B------:R-:W-:Y:S02]  /*1f20*/  SHF.R.U32.HI R16, RZ, R16, R5 ;  /* 0x00000010ff107219 */ /* 0x000fe40000011605 */
[----:B------:R-:W-:Y:S02]  /*1f30*/  SEL R17, R0, R17, !P0 ;  /* 0x0000001100117207 */ /* 0x000fe40004000000 */
[----:B------:R-:W-:Y:S02]  /*1f40*/  SHF.R.U32.HI R22, RZ, R7, R22 ;  /* 0x00000007ff167219 */ /* 0x000fe40000011616 */
[----:B---3--:R-:W-:-:S02]  /*1f50*/  ISETP.NE.AND P1, PT, R18, 0x1, PT ;  /* 0x000000011200780c */ /* 0x008fc40003f25270 */
[----:B------:R-:W-:Y:S02]  /*1f60*/  SEL R5, R11, R16, !P0 ;  /* 0x000000100b057207 */ /* 0x000fe40004000000 */
[----:B------:R-:W-:Y:S02]  /*1f70*/  SEL R19, R9, R20, !P1 ;  /* 0x0000001409137207 */ /* 0x000fe40004800000 */
[----:B------:R-:W-:Y:S01]  /*1f80*/  SEL R7, R13, R22, !P1 ;  /* 0x000000160d077207 */ /* 0x000fe20004800000 */
[----:B----4-:R-:W-:-:S04]  /*1f90*/  IMAD.HI.U32 R20, R17, R2, RZ ;  /* 0x0000000211147227 */ /* 0x010fc800078e00ff */
        /* <DEDUP_REMOVED lines=10> */
[----:B------:R-:W-:-:S04]  /*2040*/  @!P0 IMAD.HI.U32 R16, R7, R2, RZ ;  /* 0x0000000207108227 */ /* 0x000fc800078e00ff */
[----:B------:R-:W-:Y:S01]  /*2050*/  IMAD.MOV R2, RZ, RZ, -R6 ;  /* 0x000000ffff027224 */ /* 0x000fe200078e0a06 */
[----:B------:R-:W-:-:S03]  /*2060*/  @!P0 SHF.R.U32.HI R16, RZ, R3, R16 ;  /* 0x00000003ff108219 */ /* 0x000fc60000011610 */
[----:B------:R-:W-:Y:S01]  /*2070*/  IMAD R2, R72, R2, R5 ;  /* 0x0000000248027224 */ /* 0x000fe200078e0205 */
        /* <DEDUP_REMOVED lines=11> */
.L_x_33:
[----:B------:R-:W1:Y:S02]  /*2130*/  LDCU UR8, c[0x0][0xb30] ;  /* 0x00016600ff0877ac */ /* 0x000e640008000800 */
[----:B-1----:R-:W-:-:S09]  /*2140*/  UISETP.NE.AND UP0, UPT, UR8, 0x1, UPT ;  /* 0x000000010800788c */ /* 0x002fd2000bf05270 */
[----:B------:R-:W-:Y:S05]  /*2150*/  BRA.U UP0, `(.L_x_34) ;  /* 0x0000000100407547 */ /* 0x000fea000b800000 */
[----:B------:R-:W1:Y:S08]  /*2160*/  LDC.64 R4, c[0x0][0xb10] ;  /* 0x0002c400ff047b82 */ /* 0x000e700000000a00 */
[----:B------:R-:W2:Y:S08]  /*2170*/  LDC.64 R2, c[0x0][0xb18] ;  /* 0x0002c600ff027b82 */ /* 0x000eb00000000a00 */
[----:B------:R-:W3:Y:S08]  /*2180*/  LDC R6, c[0x0][0xb20] ;  /* 0x0002c800ff067b82 */ /* 0x000ef00000000800 */
[----:B------:R-:W4:Y:S01]  /*2190*/  LDC R16, c[0x0][0xb0c] ;  /* 0x0002c300ff107b82 */ /* 0x000f220000000800 */
[----:B-1----:R-:W-:-:S05]  /*21a0*/  IMAD.HI.U32 R4, R13, R4, RZ ;  /* 0x000000040d047227 */ /* 0x002fca00078e00ff */
[----:B------:R-:W-:Y:S01]  /*21b0*/  SHF.R.U32.HI R4, RZ, R5, R4 ;  /* 0x00000005ff047219 */ /* 0x000fe20000011604 */
[----:B--2---:R-:W-:Y:S01]  /*21c0*/  IMAD.HI.U32 R3, R11, R3, RZ ;  /* 0x000000030b037227 */ /* 0x004fe200078e00ff */
[----:B------:R-:W-:-:S04]  /*21d0*/  ISETP.NE.AND P0, PT, R2, 0x1, PT ;  /* 0x000000010200780c */ /* 0x000fc80003f05270 */
[----:B---3--:R-:W-:-:S04]  /*21e0*/  SHF.R.U32.HI R6, RZ, R6, R3 ;  /* 0x00000006ff067219 */ /* 0x008fc80000011603 */
[----:B------:R-:W-:Y:S02]  /*21f0*/  SEL R3, R11, R6, !P0 ;  /* 0x000000060b037207 */ /* 0x000fe40004000000 */
[----:B----4-:R-:W-:-:S04]  /*2200*/  ISETP.NE.AND P1, PT, R16, 0x1, PT ;  /* 0x000000011000780c */ /* 0x010fc80003f25270 */
[----:B------:R-:W-:-:S05]  /*2210*/  SEL R4, R13, R4, !P1 ;  /* 0x000000040d047207 */ /* 0x000fca0004800000 */
[----:B------:R-:W-:Y:S02]  /*2220*/  IMAD.IADD R5, R3, 0x1, -R4 ;  /* 0x0000000103057824 */ /* 0x000fe400078e0a04 */
[----:B------:R-:W-:Y:S02]  /*2230*/  IMAD.IADD R3, R4, 0x1, -R3 ;  /* 0x0000000104037824 */ /* 0x000fe400078e0a03 */
[----:B------:R-:W-:Y:S02]  /*2240*/  IMAD R13, R5, R16, R13 ;  /* 0x00000010050d7224 */ /* 0x000fe400078e020d */
[----:B------:R-:W-:-:S07]  /*2250*/  IMAD R11, R3, R2, R11 ;  /* 0x00000002030b7224 */ /* 0x000fce00078e020b */
.L_x_34:
[----:B------:R-:W-:Y:S01]  /*2260*/  VIADD R14, R14, 0x1 ;  /* 0x000000010e0e7836 */ /* 0x000fe20000000000 */
[----:B------:R-:W-:Y:S01]  /*2270*/  PLOP3.LUT P1, PT, PT, PT, PT, 0x80, 0x8 ;  /* 0x000000000008781c */ /* 0x000fe20003f2f070 */
[----:B------:R-:W-:Y:S02]  /*2280*/  IMAD.IADD R167, R13, 0x1, R166 ;  /* 0x000000010da77824 */ /* 0x000fe400078e02a6 */
[----:B------:R-:W-:Y:S01]  /*2290*/  IMAD.IADD R165, R11, 0x1, R164 ;  /* 0x000000010ba57824 */ /* 0x000fe200078e02a4 */
[----:B------:R-:W-:-:S04]  /*22a0*/  ISETP.NE.AND P0, PT, R14, 0x2, PT ;  /* 0x000000020e00780c */ /* 0x000fc80003f05270 */
[----:B------:R-:W-:Y:S02]  /*22b0*/  SEL R3, RZ, 0x1, P0 ;  /* 0x00000001ff037807 */ /* 0x000fe40000000000 */
[----:B------:R-:W-:Y:S02]  /*22c0*/  SEL R14, R14, RZ, P0 ;  /* 0x000000ff0e0e7207 */ /* 0x000fe40000000000 */
[----:B------:R-:W-:Y:S01]  /*22d0*/  LOP3.LUT R12, R12, R3, RZ, 0x3c, !PT ;  /* 0x000000030c0c7212 */ /* 0x000fe200078e3cff */
[----:B------:R-:W-:Y:S06]  /*22e0*/  @P2 BRA `(.L_x_35) ;  /* 0xfffffff000982947 */ /* 0x000fec000383ffff */
[----:B------:R-:W-:Y:S01]  /*22f0*/  UIADD3 UR4, UPT, UPT, UR4, 0x38, URZ ;  /* 0x0000003804047890 */ /* 0x000fe2000fffe0ff */
[----:B------:R-:W-:-:S03]  /*2300*/  SHF.L.U32 R3, R15, 0x1f, RZ ;  /* 0x0000001f0f037819 */ /* 0x000fc600000006ff */
[----:B------:R-:W-:-:S09]  /*2310*/  ULEA UR5, UR6, UR4, 0x3 ;  /* 0x0000000406057291 */ /* 0x000fd2000f8e18ff */
[----:B------:R-:W1:Y:S02]  /*2320*/  SYNCS.PHASECHK.TRANS64.TRYWAIT P0, [UR5], R3 ;  /* 0x00000003ff0075a7 */ /* 0x000e640008001105 */
[----:B-1----:R-:W-:Y:S05]  /*2330*/  @!P0 BRA `(.L_x_36) ;  /* 0x0000004800588947 */ /* 0x002fea0003800000 */
.L_x_103:
[----:B------:R-:W-:-:S04]  /*2340*/  UIADD3 UR6, UPT, UPT, UR6, 0x1, URZ ;  /* 0x0000000106067890 */ /* 0x000fc8000fffe0ff */
[----:B------:R-:W-:-:S04]  /*2350*/  UISETP.NE.AND UP0, UPT, UR6, 0x7, UPT ;  /* 0x000000070600788c */ /* 0x000fc8000bf05270 */
[----:B------:R-:W-:Y:S02]  /*2360*/  USEL UR7, URZ, 0x1, UP0 ;  /* 0x00000001ff077887 */ /* 0x000fe40008000000 */
[----:B------:R-:W-:-:S04]  /*2370*/  USEL UR6, UR6, URZ, UP0 ;  /* 0x000000ff06067287 */ /* 0x000fc80008000000 */
[----:B------:R-:W-:Y:S01]  /*2380*/  ULEA UR5, UR6, UR4, 0x3 ;  /* 0x0000000406057291 */ /* 0x000fe2000f8e18ff */
[----:B------:R-:W-:-:S04]  /*2390*/  LOP3.LUT R2, R15, UR7, RZ, 0x3c, !PT ;  /* 0x000000070f027c12 */ /* 0x000fc8000f8e3cff */
[----:B-1----:R-:W-:-:S04]  /*23a0*/  SHF.L.U32 R3, R2, 0x1f, RZ ;  /* 0x0000001f02037819 */ /* 0x002fc800000006ff */
[----:B------:R-:W1:Y:S02]  /*23b0*/  SYNCS.PHASECHK.TRANS64.TRYWAIT P0, [UR5], R3 ;  /* 0x00000003ff0075a7 */ /* 0x000e640008001105 */
[----:B-1----:R-:W-:Y:S05]  /*23c0*/  @!P0 BRA `(.L_x_37) ;  /* 0x00000048004c8947 */ /* 0x002fea0003800000 */
.L_x_105:
        /* <DEDUP_REMOVED lines=9> */
.L_x_107:
        /* <DEDUP_REMOVED lines=9> */
.L_x_109:
        /* <DEDUP_REMOVED lines=9> */
.L_x_111:
        /* <DEDUP_REMOVED lines=9> */
.L_x_113:
[----:B------:R-:W-:-:S04]  /*2610*/  UIADD3 UR6, UPT, UPT, UR6, 0x1, URZ ;  /* 0x0000000106067890 */ /* 0x000fc8000fffe0ff */
[----:B------:R-:W-:-:S04]  /*2620*/  UISETP.NE.AND UP0, UPT, UR6, 0x7, UPT ;  /* 0x000000070600788c */ /* 0x000fc8000bf05270 */
[----:B------:R-:W-:Y:S02]  /*2630*/  USEL UR5, URZ, 0x1, UP0 ;  /* 0x00000001ff057887 */ /* 0x000fe40008000000 */
[----:B------:R-:W-:-:S04]  /*2640*/  USEL UR6, UR6, URZ, UP0 ;  /* 0x000000ff06067287 */ /* 0x000fc80008000000 */
[----:B------:R-:W-:Y:S01]  /*2650*/  ULEA UR6, UR6, UR4, 0x3 ;  /* 0x0000000406067291 */ /* 0x000fe2000f8e18ff */
[----:B-1----:R-:W-:-:S04]  /*2660*/  LOP3.LUT R3, R2, UR5, RZ, 0x3c, !PT ;  /* 0x0000000502037c12 */ /* 0x002fc8000f8e3cff */
[----:B------:R-:W-:Y:S01]  /*2670*/  SHF.L.U32 R3, R3, 0x1f, RZ ;  /* 0x0000001f03037819 */ /* 0x000fe200000006ff */
[----:B----4-:R-:W-:-:S07]  /*2680*/  IMAD.U32 R0, RZ, RZ, UR6 ;  /* 0x00000006ff007e24 */ /* 0x010fce000f8e00ff */
.L_x_42:
[----:B-1----:R1:W2:Y:S02]  /*2690*/  SYNCS.PHASECHK.TRANS64.TRYWAIT P0, [R0+URZ], R3 ;  /* 0x00000003000075a7 */ /* 0x0022a400080011ff */
[----:B--2---:R-:W-:Y:S05]  /*26a0*/  @!P0 NANOSLEEP.SYNCS 0x989680 ;  /* 0x009896800000895d */ /* 0x004fea0003900000 */
[----:B------:R-:W2:Y:S02]  /*26b0*/  @!P0 SYNCS.PHASECHK.TRANS64 P0, [R0+URZ], R3 ;  /* 0x00000003000085a7 */ /* 0x000ea400080010ff */
[----:B--2---:R-:W-:Y:S05]  /*26c0*/  @P0 EXIT ;  /* 0x000000000000094d */ /* 0x004fea0003800000 */
[----:B------:R-:W-:Y:S05]  /*26d0*/  BRA `(.L_x_42) ;  /* 0xfffffffc00ec7947 */ /* 0x000fea000383ffff */
.L_x_17:
[----:B------:R-:W-:-:S04]  /*26e0*/  UISETP.NE.AND UP1, UPT, UR37, URZ, UPT ;  /* 0x000000ff2500728c */ /* 0x000fc8000bf25270 */
[----:B------:R-:W-:-:S09]  /*26f0*/  UISETP.NE.OR UP1, UPT, UR8, 0x1, UP1 ;  /* 0x000000010800788c */ /* 0x000fd20008f25670 */
[----:B------:R-:W-:Y:S05]  /*2700*/  BRA.U UP1, `(.L_x_43) ;  /* 0x0000000501487547 */ /* 0x000fea000b800000 */
[----:B------:R-:W-:Y:S01]  /*2710*/  ISETP.NE.AND P2, PT, R2, RZ, PT ;  /* 0x000000ff0200720c */ /* 0x000fe20003f45270 */
[----:B------:R-:W-:Y:S01]  /*2720*/  IMAD.MOV.U32 R12, RZ, RZ, 0x1 ;  /* 0x00000001ff0c7424 */ /* 0x000fe200078e00ff */
[----:B------:R-:W-:Y:S02]  /*2730*/  CS2R R10, SRZ ;  /* 0x00000000000a7805 */ /* 0x000fe4000001ff00 */
[----:B------:R-:W-:Y:S01]  /*2740*/  CS2R R8, SRZ ;  /* 0x0000000000087805 */ /* 0x000fe2000001ff00 */
[----:B------:R-:W-:Y:S01]  /*2750*/  UMOV UR4, 0x400 ;  /* 0x0000040000047882 */ /* 0x000fe20000000000 */
[----:B------:R-:W-:Y:S01]  /*2760*/  UMOV UR6, URZ ;  /* 0x000000ff00067c82 */ /* 0x000fe20008000000 */
[----:B------:R-:W-:-:S12]  /*2770*/  ULEA UR37, UR37, UR4, 0x18 ;  /* 0x0000000425257291 */ /* 0x000fd8000f8ec0ff */
.L_x_47:
[----:B------:R-:W-:Y:S02]  /*2780*/  LEA R0, R8, UR37, 0x3 ;  /* 0x0000002508007c11 */ /* 0x000fe4000f8e18ff */
[----:B------:R-:W-:-:S03]  /*2790*/  SHF.L.U32 R5, R9, 0x1f, RZ ;  /* 0x0000001f09057819 */ /* 0x000fc600000006ff */
[----:B------:R-:W-:Y:S01]  /*27a0*/  VIADD R4, R0, 0x100 ;  /* 0x0000010000047836 */ /* 0x000fe20000000000 */
[----:B------:R-:W1:Y:S02]  /*27b0*/  SYNCS.PHASECHK.TRANS64.TRYWAIT P0, [R0+URZ+0xf0], R5 ;  /* 0x0000f005000075a7 */ /* 0x000e6400080011ff */
[----:B-1----:R-:W-:Y:S05]  /*27c0*/  @!P0 BRA `(.L_x_44) ;  /* 0x0000004400c48947 */ /* 0x002fea0003800000 */
.L_x_114:
[----:B------:R-:W-:Y:S01]  /*27d0*/  ULEA UR5, UR6, UR37, 0x3 ;  /* 0x0000002506057291 */ /* 0x000fe2000f8e18ff */
[----:B------:R-:W-:Y:S02]  /*27e0*/  PRMT R4, RZ, 0x654, R4 ;  /* 0x00000654ff047816 */ /* 0x000fe40000000004 */
[----:B-1----:R-:W-:Y:S01]  /*27f0*/  SHF.L.U32 R5, R12, 0x1f, RZ ;  /* 0x0000001f0c057819 */ /* 0x002fe200000006ff */
[----:B------:R-:W-:Y:S01]  /*2800*/  UIADD3 UR4, UPT, UPT, UR5, 0x90, URZ ;  /* 0x0000009005047890 */ /* 0x000fe2000fffe0ff */
[----:B------:R1:W-:Y:S05]  /*2810*/  SYNCS.ARRIVE.TRANS64.RED.A1T0 RZ, [R4+URZ], RZ ;  /* 0x000000ff04ff79a7 */ /* 0x0003ea00081004ff */
[----:B------:R-:W-:Y:S01]  /*2820*/  IMAD.U32 R7, RZ, RZ, UR4 ;  /* 0x00000004ff077e24 */ /* 0x000fe2000f8e00ff */
[----:B------:R-:W2:Y:S04]  /*2830*/  SYNCS.PHASECHK.TRANS64.TRYWAIT P0, [UR5+0xa0], R5 ;  /* 0x0000a005ff0075a7 */ /* 0x000ea80008001105 */
[----:B------:R-:W-:Y:S01]  /*2840*/  PRMT R6, R2, 0x654, R7 ;  /* 0x0000065402067816 */ /* 0x000fe20000000007 */
[----:B-1----:R-:W-:Y:S01]  /*2850*/  @!P2 IMAD.MOV.U32 R4, RZ, RZ, 0x10 ;  /* 0x00000010ff04a424 */ /* 0x002fe200078e00ff */
[----:B--2---:R-:W-:Y:S06]  /*2860*/  @!P0 BRA `(.L_x_45) ;  /* 0x0000004400b08947 */ /* 0x004fec0003800000 */
.L_x_116:
[----:B------:R-:W-:Y:S01]  /*2870*/  ULEA UR4, UR6, UR37, 0x4 ;  /* 0x0000002506047291 */ /* 0x000fe2000f8e20ff */
[----:B------:R-:W-:Y:S01]  /*2880*/  SEL R3, R6, R3, !P2 ;  /* 0x0000000306037207 */ /* 0x000fe20005000000 */
[----:B------:R-:W-:Y:S01]  /*2890*/  UIADD3 UR5, UPT, UPT, UR5, 0x90, URZ ;  /* 0x0000009005057890 */ /* 0x000fe2000fffe0ff */
[----:B-1----:R-:W-:Y:S01]  /*28a0*/  LEA R0, R11, UR37, 0x3 ;  /* 0x000000250b007c11 */ /* 0x002fe2000f8e18ff */
[----:B------:R-:W-:Y:S01]  /*28b0*/  UIADD3 UR4, UPT, UPT, UR4, 0x120, URZ ;  /* 0x0000012004047890 */ /* 0x000fe2000fffe0ff */
[----:B------:R-:W-:Y:S01]  /*28c0*/  SHF.L.U32 R5, R10, 0x1f, RZ ;  /* 0x0000001f0a057819 */ /* 0x000fe200000006ff */
[----:B------:R1:W-:Y:S01]  /*28d0*/  @!P2 SYNCS.ARRIVE.TRANS64.RED RZ, [R3+URZ], R4 ;  /* 0x0000000403ffa9a7 */ /* 0x0003e200080004ff */
[----:B------:R-:W-:Y:S01]  /*28e0*/  UIADD3 UR6, UPT, UPT, UR6, 0x1, URZ ;  /* 0x0000000106067890 */ /* 0x000fe2000fffe0ff */
[----:B------:R-:W-:-:S03]  /*28f0*/  VIADD R8, R8, 0x1 ;  /* 0x0000000108087836 */ /* 0x000fc60000000000 */
[----:B------:R-:W-:Y:S02]  /*2900*/  UISETP.NE.AND UP0, UPT, UR6, 0x2, UPT ;  /* 0x000000020600788c */ /* 0x000fe4000bf05270 */
[----:B------:R-:W-:Y:S06]  /*2910*/  UGETNEXTWORKID.BROADCAST [UR4], [UR5] ;  /* 0x00000000040073ca */ /* 0x000fec0008000100 */
[----:B------:R-:W-:Y:S01]  /*2920*/  USEL UR4, URZ, 0x1, UP0 ;  /* 0x00000001ff047887 */ /* 0x000fe20008000000 */
[----:B------:R-:W-:Y:S01]  /*2930*/  ISETP.NE.AND P0, PT, R8, 0x2, PT ;  /* 0x000000020800780c */ /* 0x000fe20003f05270 */
[----:B------:R-:W-:Y:S01]  /*2940*/  USEL UR6, UR6, URZ, UP0 ;  /* 0x000000ff06067287 */ /* 0x000fe20008000000 */
[----:B------:R-:W2:Y:S03]  /*2950*/  SYNCS.PHASECHK.TRANS64.TRYWAIT P1, [R0+URZ+0x90], R5 ;  /* 0x00009005000075a7 */ /* 0x000ea600080211ff */
[----:B------:R-:W-:Y:S01]  /*2960*/  LOP3.LUT R12, R12, UR4, RZ, 0x3c, !PT ;  /* 0x000000040c0c7c12 */ /* 0x000fe2000f8e3cff */
[----:B-12---:R-:W-:Y:S07]  /*2970*/  @!P1 BRA `(.L_x_46) ;  /* 0x0000004400849947 */ /* 0x006fee0003800000 */
.L_x_117:
[C---:B------:R-:W-:Y:S01]  /*2980*/  LEA R4, R11.reuse, UR37, 0x4 ;  /* 0x000000250b047c11 */ /* 0x040fe2000f8e20ff */
[----:B-1----:R-:W-:Y:S01]  /*2990*/  VIADD R0, R0, 0xa0 ;  /* 0x000000a000007836 */ /* 0x002fe20000000000 */
[----:B------:R-:W-:Y:S01]  /*29a0*/  SEL R8, R8, RZ, P0 ;  /* 0x000000ff08087207 */ /* 0x000fe20000000000 */
[----:B------:R-:W-:-:S03]  /*29b0*/  VIADD R11, R11, 0x1 ;  /* 0x000000010b0b7836 */ /* 0x000fc60000000000 */
[----:B------:R-:W1:Y:S01]  /*29c0*/  LDS.128 R4, [R4+0x120] ;  /* 0x0001200004047984 */ /* 0x000e620000000c00 */
[----:B------:R-:W-:Y:S02]  /*29d0*/  PRMT R0, RZ, 0x654, R0 ;  /* 0x00000654ff007816 */ /* 0x000fe40000000000 */
[C---:B------:R-:W-:Y:S01]  /*29e0*/  ISETP.NE.AND P1, PT, R11.reuse, 0x2, PT ;  /* 0x000000020b00780c */ /* 0x040fe20003f25270 */
[----:B------:R-:W-:Y:S01]  /*29f0*/  @!PT LDS RZ, [RZ] ;  /* 0x00000000fffff984 */ /* 0x000fe20000000800 */
[----:B------:R-:W-:Y:S01]  /*2a00*/  @!PT LDS RZ, [RZ] ;  /* 0x00000000fffff984 */ /* 0x000fe20000000800 */
[----:B------:R-:W-:Y:S01]  /*2a10*/  @!PT LDS RZ, [RZ] ;  /* 0x00000000fffff984 */ /* 0x000fe20000000800 */
[----:B------:R-:W-:Y:S01]  /*2a20*/  @!PT LDS RZ, [RZ] ;  /* 0x00000000fffff984 */ /* 0x000fe20000000800 */
[----:B------:R2:W-:Y:S06]  /*2a30*/  MEMBAR.ALL.CTA ;  /* 0x0000000000007992 */ /* 0x0005ec0000008000 */
[----:B--2---:R-:W2:Y:S01]  /*2a40*/  FENCE.VIEW.ASYNC.S ;  /* 0x00000000000073c6 */ /* 0x004ea20000000000 */
[----:B------:R-:W-:Y:S01]  /*2a50*/  SEL R11, R11, RZ, P1 ;  /* 0x000000ff0b0b7207 */ /* 0x000fe20000800000 */
[----:B--2---:R2:W-:Y:S01]  /*2a60*/  SYNCS.ARRIVE.TRANS64.RED.A1T0 RZ, [R0+URZ], RZ ;  /* 0x000000ff00ff79a7 */ /* 0x0045e200081004ff */
[----:B-1----:R-:W-:-:S02]  /*2a70*/  LOP3.LUT P3, RZ, R6, 0x1, RZ, 0xc0, !PT ;  /* 0x0000000106ff7812 */ /* 0x002fc4000786c0ff */
[----:B------:R-:W-:-:S04]  /*2a80*/  SEL R5, RZ, 0x1, P1 ;  /* 0x00000001ff057807 */ /* 0x000fc80000800000 */
[----:B------:R-:W-:Y:S02]  /*2a90*/  LOP3.LUT R10, R10, R5, RZ, 0x3c, !PT ;  /* 0x000000050a0a7212 */ /* 0x000fe400078e3cff */
[----:B--2---:R-:W-:-:S04]  /*2aa0*/  SEL R0, RZ, 0x1, P0 ;  /* 0x00000001ff007807 */ /* 0x004fc80000000000 */
[----:B------:R-:W-:Y:S01]  /*2ab0*/  LOP3.LUT R9, R9, R0, RZ, 0x3c, !PT ;  /* 0x0000000009097212 */ /* 0x000fe200078e3cff */
[----:B------:R-:W-:Y:S06]  /*2ac0*/  @P3 BRA `(.L_x_47) ;  /* 0xfffffffc002c3947 */ /* 0x000fec000383ffff */
[----:B------:R-:W-:Y:S01]  /*2ad0*/  ULEA UR5, UR6, UR37, 0x3 ;  /* 0x0000002506057291 */ /* 0x000fe2000f8e18ff */
[----:B------:R-:W-:-:S08]  /*2ae0*/  SHF.L.U32 R3, R12, 0x1f, RZ ;  /* 0x0000001f0c037819 */ /* 0x000fd000000006ff */
[----:B------:R-:W1:Y:S02]  /*2af0*/  SYNCS.PHASECHK.TRANS64 P0, [UR5+0xa0], R3 ;  /* 0x0000a003ff0075a7 */ /* 0x000e640008001005 */
[----:B-1----:R-:W-:Y:S05]  /*2b00*/  @P0 BRA `(.L_x_48) ;  /* 0x0000000000080947 */ /* 0x002fea0003800000 */
[----:B------:R-:W1:Y:S02]  /*2b10*/  SYNCS.PHASECHK.TRANS64.TRYWAIT P0, [UR5+0xa0], R3 ;  /* 0x0000a003ff0075a7 */ /* 0x000e640008001105 */
[----:B-1----:R-:W-:Y:S05]  /*2b20*/  @!P0 BRA `(.L_x_49) ;  /* 0x00000044002c8947 */ /* 0x002fea0003800000 */
.L_x_48:
[----:B------:R-:W-:-:S04]  /*2b30*/  UIADD3 UR4, UPT, UPT, UR6, 0x1, URZ ;  /* 0x0000000106047890 */ /* 0x000fc8000fffe0ff */
[----:B------:R-:W-:-:S04]  /*2b40*/  UISETP.NE.AND UP0, UPT, UR4, 0x2, UPT ;  /* 0x000000020400788c */ /* 0x000fc8000bf05270 */
[----:B------:R-:W-:Y:S02]  /*2b50*/  USEL UR7, URZ, 0x1, UP0 ;  /* 0x00000001ff077887 */ /* 0x000fe40008000000 */
[----:B------:R-:W-:-:S04]  /*2b60*/  USEL UR4, UR4, URZ, UP0 ;  /* 0x000000ff04047287 */ /* 0x000fc80008000000 */
[----:B------:R-:W-:Y:S01]  /*2b70*/  ULEA UR4, UR4, UR37, 0x3 ;  /* 0x0000002504047291 */ /* 0x000fe2000f8e18ff */
[----:B-1----:R-:W-:-:S04]  /*2b80*/  LOP3.LUT R3, R12, UR7, RZ, 0x3c, !PT ;  /* 0x000000070c037c12 */ /* 0x002fc8000f8e3cff */
[----:B------:R-:W-:-:S04]  /*2b90*/  SHF.L.U32 R0, R3, 0x1f, RZ ;  /* 0x0000001f03007819 */ /* 0x000fc800000006ff */
[----:B------:R-:W1:Y:S02]  /*2ba0*/  SYNCS.PHASECHK.TRANS64 P0, [UR4+0xa0], R0 ;  /* 0x0000a000ff0075a7 */ /* 0x000e640008001004 */
[----:B-1----:R-:W-:Y:S05]  /*2bb0*/  @P0 EXIT ;  /* 0x000000000000094d */ /* 0x002fea0003800000 */
[----:B------:R-:W-:Y:S02]  /*2bc0*/  SHF.L.U32 R3, R3, 0x1f, RZ ;  /* 0x0000001f03037819 */ /* 0x000fe400000006ff */
[----:B------:R-:W-:-:S07]  /*2bd0*/  MOV R0, UR4 ;  /* 0x0000000400007c02 */ /* 0x000fce0008000f00 */
.L_x_50:
[----:B-1----:R1:W2:Y:S02]  /*2be0*/  SYNCS.PHASECHK.TRANS64.TRYWAIT P0, [R0+URZ+0xa0], R3 ;  /* 0x0000a003000075a7 */ /* 0x0022a400080011ff */
[----:B--2---:R-:W-:Y:S05]  /*2bf0*/  @!P0 NANOSLEEP.SYNCS 0x989680 ;  /* 0x009896800000895d */ /* 0x004fea0003900000 */
[----:B------:R-:W2:Y:S02]  /*2c00*/  @!P0 SYNCS.PHASECHK.TRANS64 P0, [R0+URZ+0xa0], R3 ;  /* 0x0000a003000085a7 */ /* 0x000ea400080010ff */
[----:B--2---:R-:W-:Y:S05]  /*2c10*/  @P0 EXIT ;  /* 0x000000000000094d */ /* 0x004fea0003800000 */
[----:B------:R-:W-:Y:S05]  /*2c20*/  BRA `(.L_x_50) ;  /* 0xfffffffc00ec7947 */ /* 0x000fea000383ffff */
.L_x_43:
[----:B------:R-:W-:-:S09]  /*2c30*/  UISETP.NE.AND UP1, UPT, UR8, URZ, UPT ;  /* 0x000000ff0800728c */ /* 0x000fd2000bf25270 */
[----:B------:R-:W-:Y:S05]  /*2c40*/  BRA.U UP1, `(.L_x_51) ;  /* 0x0000000d01607547 */ /* 0x000fea000b800000 */
[----:B------:R-:W-:Y:S01]  /*2c50*/  UMOV UR4, 0x40 ;  /* 0x0000004000047882 */ /* 0x000fe20000000000 */
[----:B------:R-:W-:Y:S01]  /*2c60*/  NOP ;  /* 0x0000000000007918 */ /* 0x000fe20000000000 */
[----:B------:R-:W-:Y:S01]  /*2c70*/  ULEA UR4, UR37, UR4, 0x18 ;  /* 0x0000000425047291 */ /* 0x000fe2000f8ec0ff */
[----:B------:R-:W-:Y:S02]  /*2c80*/  UMOV UR5, 0x400 ;  /* 0x0000040000057882 */ /* 0x000fe40000000000 */
[----:B------:R-:W-:-:S06]  /*2c90*/  ULEA UR37, UR37, UR5, 0x18 ;  /* 0x0000000525257291 */ /* 0x000fcc000f8ec0ff */
[----:B------:R-:W1:Y:S02]  /*2ca0*/  LDS.U8 R0, [UR4+0x1c] ;  /* 0x00001c04ff007984 */ /* 0x000e640008000000 */
[----:B-1----:R-:W-:-:S13]  /*2cb0*/  ISETP.NE.AND P0, PT, R0, RZ, PT ;  /* 0x000000ff0000720c */ /* 0x002fda0003f05270 */
[----:B------:R-:W-:Y:S05]  /*2cc0*/  @P0 BRA `(.L_x_52) ;  /* 0x0000000000580947 */ /* 0x000fea0003800000 */
[----:B------:R-:W-:-:S13]  /*2cd0*/  ELECT P0, URZ, PT ;  /* 0x0000000000ff782f */ /* 0x000fda0003800000 */
[----:B------:R-:W-:Y:S05]  /*2ce0*/  @!P0 BRA `(.L_x_53) ;  /* 0x0000000000608947 */ /* 0x000fea0003800000 */
[----:B------:R-:W-:Y:S01]  /*2cf0*/  UMOV UR5, 0x10 ;  /* 0x0000001000057882 */ /* 0x000fe20000000000 */
[----:B------:R-:W-:Y:S01]  /*2d00*/  HFMA2 R0, -RZ, RZ, 0, 5.9604644775390625e-08 ;  /* 0x00000001ff007431 */ /* 0x000fe200000001ff */
[----:B------:R-:W-:-:S03]  /*2d10*/  MOV R2, 0xffff ;  /* 0x0000ffff00027802 */ /* 0x000fc60000000f00 */
[----:B------:R-:W-:Y:S04]  /*2d20*/  DEPBAR.LE SB1, 0x36 ;  /* 0x00009d800000791a */ /* 0x000fe80000000000 */
[----:B------:R-:W1:Y:S02]  /*2d30*/  UTCATOMSWS.FIND_AND_SET.ALIGN UP0, UR5, UR5 ;  /* 0x00000005000575e3 */ /* 0x000e640008000800 */
[----:B-1----:R-:W-:Y:S01]  /*2d40*/  MOV R3, UR5 ;  /* 0x0000000500037c02 */ /* 0x002fe20008000f00 */
[----:B------:R-:W-:Y:S06]  /*2d50*/  BRA.U UP0, `(.L_x_54) ;  /* 0x0000000100187547 */ /* 0x000fec000b800000 */
.L_x_55:
[----:B------:R-:W-:Y:S05]  /*2d60*/  NANOSLEEP 0x64 ;  /* 0x000000640000795d */ /* 0x000fea0003800000 */
[----:B------:R-:W-:-:S05]  /*2d70*/  UMOV UR5, 0x10 ;  /* 0x0000001000057882 */ /* 0x000fca0000000000 */
[----:B------:R-:W-:Y:S04]  /*2d80*/  DEPBAR.LE SB1, 0x36 ;  /* 0x00009d800000791a */ /* 0x000fe80000000000 */
[----:B------:R-:W1:Y:S02]  /*2d90*/  UTCATOMSWS.FIND_AND_SET.ALIGN UP0, UR5, UR5 ;  /* 0x00000005000575e3 */ /* 0x000e640008000800 */
[----:B-1----:R-:W-:Y:S01]  /*2da0*/  MOV R3, UR5 ;  /* 0x0000000500037c02 */ /* 0x002fe20008000f00 */
[----:B------:R-:W-:Y:S05]  /*2db0*/  BRA.U !UP0, `(.L_x_55) ;  /* 0xfffffffd08e87547 */ /* 0x000fea000b83ffff */
.L_x_54:
[-C--:B------:R-:W-:Y:S02]  /*2dc0*/  SHF.L.U32 R2, R2, R3.reuse, RZ ;  /* 0x0000000302027219 */ /* 0x080fe400000006ff */
[----:B------:R-:W-:Y:S01]  /*2dd0*/  SHF.L.U32 R0, R0, R3, RZ ;  /* 0x0000000300007219 */ /* 0x000fe200000006ff */
[----:B------:R-:W-:Y:S02]  /*2de0*/  IMAD.SHL.U32 R3, R3, 0x20, RZ ;  /* 0x0000002003037824 */ /* 0x000fe400078e00ff */
[----:B------:R1:W-:Y:S04]  /*2df0*/  ATOMS.OR RZ, [UR4+0x14], R2 ;  /* 0x00001402ffff798c */ /* 0x0003e8000b000004 */
[----:B------:R1:W-:Y:S04]  /*2e00*/  ATOMS.OR RZ, [UR4+0x18], R0 ;  /* 0x00001800ffff798c */ /* 0x0003e8000b000004 */
[----:B------:R1:W-:Y:S01]  /*2e10*/  STS [UR37+0x140], R3 ;  /* 0x00014003ff007988 */ /* 0x0003e20008000825 */
[----:B------:R-:W-:Y:S05]  /*2e20*/  BRA `(.L_x_53) ;  /* 0x0000000000107947 */ /* 0x000fea0003800000 */
.L_x_52:
[----:B------:R-:W-:Y:S02]  /*2e30*/  MOV R0, 0xffffffff ;  /* 0xffffffff00007802 */ /* 0x000fe40000000f00 */
[----:B------:R-:W-:-:S03]  /*2e40*/  MOV R2, 0x2e70 ;  /* 0x00002e7000027802 */ /* 0x000fc60000000f00 */
[----:B------:R1:W-:Y:S04]  /*2e50*/  STS [UR37+0x140], R0 ;  /* 0x00014000ff007988 */ /* 0x0003e80008000825 */
[----:B-1-3-5:R-:W-:Y:S05]  /*2e60*/  CALL.REL.NOINC `($__internal_1_$__cuda_sm10x_tcgen05_guardrail_trap_phase_invalid_during_alloc) ;  /* 0x0000004400a87944 */ /* 0x02afea0003c00000 */
.L_x_53:
[----:B------:R-:W-:Y:S05]  /*2e70*/  WARPSYNC.ALL ;  /* 0x0000000000007948 */ /* 0x000fea0003800000 */
[----:B------:R-:W2:Y:S01]  /*2e80*/  S2UR UR6, SR_CgaCtaId ;  /* 0x00000000000679c3 */ /* 0x000ea20000008800 */
[----:B------:R-:W-:Y:S01]  /*2e90*/  UMOV UR4, 0x400 ;  /* 0x0000040000047882 */ /* 0x000fe20000000000 */
[----:B------:R-:W-:-:S06]  /*2ea0*/  NOP ;  /* 0x0000000000007918 */ /* 0x000fcc0000000000 */
[----:B------:R-:W-:Y:S06]  /*2eb0*/  BAR.ARV 0x6, 0xa0 ;  /* 0x0182800000007b1d */ /* 0x000fec0000002000 */
[----:B------:R-:W4:Y:S01]  /*2ec0*/  LDCU UR7, c[0x0][0x38c] ;  /* 0x00007180ff0777ac */ /* 0x000f220008000800 */
[----:B------:R-:W-:Y:S01]  /*2ed0*/  IMAD.MOV.U32 R11, RZ, RZ, 0x1 ;  /* 0x00000001ff0b7424 */ /* 0x000fe200078e00ff */
[----:B------:R-:W-:Y:S01]  /*2ee0*/  CS2R R8, SRZ ;  /* 0x0000000000087805 */ /* 0x000fe2000001ff00 */
[----:B------:R-:W-:Y:S01]  /*2ef0*/  IMAD.MOV.U32 R10, RZ, RZ, RZ ;  /* 0x000000ffff0a7224 */ /* 0x000fe200078e00ff */
[----:B------:R-:W-:Y:S01]  /*2f00*/  UMOV UR18, URZ ;  /* 0x000000ff00127c82 */ /* 0x000fe20008000000 */
[----:B------:R-:W-:Y:S01]  /*2f10*/  UMOV UR17, URZ ;  /* 0x000000ff00117c82 */ /* 0x000fe20008000000 */
[----:B------:R-:W-:Y:S01]  /*2f20*/  UMOV UR20, 0x0 ;  /* 0x0000000000147882 */ /* 0x000fe20000000000 */
[----:B------:R-:W-:Y:S01]  /*2f30*/  UMOV UR21, 0x81004a0 ;  /* 0x081004a000157882 */ /* 0x000fe20000000000 */
[----:B--2---:R-:W-:Y:S01]  /*2f40*/  ULEA UR6, UR6, UR4, 0x18 ;  /* 0x0000000406067291 */ /* 0x004fe2000f8ec0ff */
[----:B------:R-:W2:Y:S03]  /*2f50*/  LDCU UR4, c[0x0][0x38c] ;  /* 0x00007180ff0477ac */ /* 0x000ea60008000800 */
[----:B------:R-:W-:-:S02]  /*2f60*/  UIADD3 UR11, UPT, UPT, UR6, 0x4400, URZ ;  /* 0x00004400060b7890 */ /* 0x000fc4000fffe0ff */
[----:B----4-:R-:W-:-:S03]  /*2f70*/  UIADD3 UR7, UPT, UPT, UR7, 0x1f, URZ ;  /* 0x0000001f07077890 */ /* 0x010fc6000fffe0ff */
[----:B-1----:R-:W1:Y:S01]  /*2f80*/  LDS R0, [UR6+0x140] ;  /* 0x00014006ff007984 */ /* 0x002e620008000800 */
[----:B------:R-:W-:Y:S02]  /*2f90*/  UIADD3 UR12, UPT, UPT, UR6, 0xb400, URZ ;  /* 0x0000b400060c7890 */ /* 0x000fe4000fffe0ff */
[----:B------:R-:W-:Y:S02]  /*2fa0*/  USHF.R.S32.HI UR5, URZ, 0x1f, UR7 ;  /* 0x0000001fff057899 */ /* 0x000fe40008011407 */
[----:B------:R-:W-:Y:S02]  /*2fb0*/  USHF.R.U32.HI UR11, URZ, 0x4, UR11 ;  /* 0x00000004ff0b7899 */ /* 0x000fe4000801160b */
[----:B------:R-:W-:Y:S02]  /*2fc0*/  ULEA.HI UR5, UR5, UR7, URZ, 0x5 ;  /* 0x0000000705057291 */ /* 0x000fe4000f8f28ff */
[----:B------:R-:W-:Y:S02]  /*2fd0*/  USHF.R.U32.HI UR12, URZ, 0x4, UR12 ;  /* 0x00000004ff0c7899 */ /* 0x000fe4000801160c */
[----:B------:R-:W-:-:S02]  /*2fe0*/  USHF.R.S32.HI UR5, URZ, 0x5, UR5 ;  /* 0x00000005ff057899 */ /* 0x000fc40008011405 */
[----:B------:R-:W-:Y:S02]  /*2ff0*/  ULOP3.LUT UR11, UR11, 0x3fff, URZ, 0xc0, !UPT ;  /* 0x00003fff0b0b7892 */ /* 0x000fe4000f8ec0ff */
[----:B------:R-:W-:Y:S02]  /*3000*/  UISETP.LT.AND UP0, UPT, UR5, 0x1, UPT ;  /* 0x000000010500788c */ /* 0x000fe4000bf01270 */
[----:B------:R-:W-:Y:S02]  /*3010*/  ULOP3.LUT UR12, UR12, 0x3fff, URZ, 0xc0, !UPT ;  /* 0x00003fff0c0c7892 */ /* 0x000fe4000f8ec0ff */
[----:B------:R-:W-:Y:S02]  /*3020*/  USEL UR10, UR5, 0x1, !UP0 ;  /* 0x00000001050a7887 */ /* 0x000fe4000c000000 */
[----:B------:R-:W-:Y:S02]  /*3030*/  ULOP3.LUT UR11, UR11, 0x10000, URZ, 0xfc, !UPT ;  /* 0x000100000b0b7892 */ /* 0x000fe4000f8efcff */
[----:B------:R-:W-:-:S02]  /*3040*/  ULOP3.LUT UR12, UR12, 0x10000, URZ, 0xfc, !UPT ;  /* 0x000100000c0c7892 */ /* 0x000fc4000f8efcff */
[----:B------:R-:W-:Y:S02]  /*3050*/  UIADD3 UR10, UPT, UPT, -UR10, URZ, URZ ;  /* 0x000000ff0a0a7290 */ /* 0x000fe4000fffe1ff */
[----:B--2---:R-:W-:Y:S01]  /*3060*/  UISETP.GE.AND UP3, UPT, UR4, 0x1, UPT ;  /* 0x000000010400788c */ /* 0x004fe2000bf66270 */
[----:B-1----:R-:W-:-:S15]  /*3070*/  R2UR UR19, R0 ;  /* 0x00000000001372ca */ /* 0x002fde00000e0000 */
.L_x_62:
[----:B------:R-:W-:Y:S02]  /*3080*/  LEA R0, R10, UR6, 0x3 ;  /* 0x000000060a007c11 */ /* 0x000fe4000f8e18ff */
[----:B------:R-:W-:Y:S02]  /*3090*/  SHF.L.U32 R5, R9, 0x1f, RZ ;  /* 0x0000001f09057819 */ /* 0x000fe400000006ff */
[----:B------:R-:W-:Y:S01]  /*30a0*/  PLOP3.LUT P0, PT, PT, PT, UP3, 0x80, 0x8 ;  /* 0x000000000008781c */ /* 0x000fe20003f0f038 */
[----:B------:R-:W-:Y:S01]  /*30b0*/  VIADD R3, R0, 0xa0 ;  /* 0x000000a000037836 */ /* 0x000fe20000000000 */
[----:B-1----:R-:W1:Y:S02]  /*30c0*/  SYNCS.PHASECHK.TRANS64.TRYWAIT P1, [R0+URZ+0x90], R5 ;  /* 0x00009005000075a7 */ /* 0x002e6400080211ff */
[----:B-1--4-:R-:W-:Y:S09]  /*30d0*/  @!P1 BRA `(.L_x_56) ;  /* 0x0000003c00d89947 */ /* 0x012ff20003800000 */
.L_x_119:
[----:B------:R-:W-:Y:S01]  /*30e0*/  LEA R4, R10, UR6, 0x4 ;  /* 0x000000060a047c11 */ /* 0x000fe2000f8e20ff */
[----:B------:R-:W-:Y:S01]  /*30f0*/  @UP3 ULEA UR4, UR17, UR6, 0x3 ;  /* 0x0000000611043291 */ /* 0x000fe2000f8e18ff */
[----:B------:R-:W-:Y:S01]  /*3100*/  PLOP3.LUT P2, PT, PT, PT, PT, 0x80, 0x8 ;  /* 0x000000000008781c */ /* 0x000fe20003f4f070 */
[----:B------:R-:W-:Y:S01]  /*3110*/  ULEA UR9, UR18, UR6, 0x3 ;  /* 0x0000000612097291 */ /* 0x000fe2000f8e18ff */
[----:B------:R-:W-:Y:S02]  /*3120*/  PRMT R3, RZ, 0x654, R3 ;  /* 0x00000654ff037816 */ /* 0x000fe40000000003 */
[----:B-1----:R-:W1:Y:S01]  /*3130*/  LDS.128 R4, [R4+0x120] ;  /* 0x0001200004047984 */ /* 0x002e620000000c00 */
[----:B------:R-:W-:Y:S02]  /*3140*/  @P0 SHF.L.U32 R2, R8, 0x1f, RZ ;  /* 0x0000001f08020819 */ /* 0x000fe400000006ff */
[----:B------:R-:W-:Y:S01]  /*3150*/  SHF.L.U32 R0, R11, 0x1f, RZ ;  /* 0x0000001f0b007819 */ /* 0x000fe200000006ff */
[----:B------:R-:W-:Y:S01]  /*3160*/  @!PT LDS RZ, [RZ] ;  /* 0x00000000fffff984 */ /* 0x000fe20000000800 */
[----:B------:R-:W-:Y:S01]  /*3170*/  @!PT LDS RZ, [RZ] ;  /* 0x00000000fffff984 */ /* 0x000fe20000000800 */
[----:B------:R-:W-:Y:S01]  /*3180*/  @!PT LDS RZ, [RZ] ;  /* 0x00000000fffff984 */ /* 0x000fe20000000800 */
[----:B------:R-:W-:Y:S01]  /*3190*/  @!PT LDS RZ, [RZ] ;  /* 0x00000000fffff984 */ /* 0x000fe20000000800 */
[----:B------:R2:W-:Y:S06]  /*31a0*/  MEMBAR.ALL.CTA ;  /* 0x0000000000007992 */ /* 0x0005ec0000008000 */
[----:B--2---:R-:W2:Y:S02]  /*31b0*/  FENCE.VIEW.ASYNC.S ;  /* 0x00000000000073c6 */ /* 0x004ea40000000000 */
[----:B--2---:R2:W-:Y:S01]  /*31c0*/  SYNCS.ARRIVE.TRANS64.RED.A1T0 RZ, [R3+URZ], RZ ;  /* 0x000000ff03ff79a7 */ /* 0x0045e200081004ff */
[----:B------:R2:W4:Y:S01]  /*31d0*/  @P0 SYNCS.PHASECHK.TRANS64.TRYWAIT P2, [UR4], R2 ;  /* 0x00000002ff0005a7 */ /* 0x0005220008041104 */
[----:B-1----:R-:W-:Y:S01]  /*31e0*/  LOP3.LUT P1, RZ, R6, 0x1, RZ, 0xc0, !PT ;  /* 0x0000000106ff7812 */ /* 0x002fe2000782c0ff */
[----:B------:R-:W1:Y:S02]  /*31f0*/  SYNCS.PHASECHK.TRANS64.TRYWAIT P0, [UR9+0xd0], R0 ;  /* 0x0000d000ff0075a7 */ /* 0x000e640008001109 */
[----:B-12-4-:R-:W-:Y:S10]  /*3200*/  @!P0 BRA `(.L_x_57) ;  /* 0x0000003c00a08947 */ /* 0x016ff40003800000 */
.L_x_121:
[----:B------:R-:W-:Y:S01]  /*3210*/  IADD3 R10, PT, PT, R10, 0x1, RZ ;  /* 0x000000010a0a7810 */ /* 0x000fe20007ffe0ff */
[----:B------:R-:W-:Y:S06]  /*3220*/  BRA.U !UP3, `(.L_x_58) ;  /* 0x000000010b887547 */ /* 0x000fec000b800000 */
[----:B------:R-:W-:Y:S02]  /*3230*/  ULEA UR8, UR18, UR19, 0x6 ;  /* 0x0000001312087291 */ /* 0x000fe4000f8e30ff */
[----:B------:R-:W-:Y:S01]  /*3240*/  UPLOP3.LUT UP4, UPT, UPT, UPT, UPT, 0x40, 0x4 ;  /* 0x000000000004789c */ /* 0x000fe20003f8e870 */
[----:B------:R-:W-:Y:S01]  /*3250*/  UMOV UR16, UR10 ;  /* 0x0000000a00107c82 */ /* 0x000fe20008000000 */
[----:B------:R-:W-:Y:S01]  /*3260*/  UMOV UR15, UR5 ;  /* 0x00000005000f7c82 */ /* 0x000fe20008000000 */
[----:B------:R-:W-:-:S08]  /*3270*/  UMOV UR14, UR17 ;  /* 0x00000011000e7c82 */ /* 0x000fd00008000000 */
.L_x_61:
[----:B------:R-:W-:Y:S02]  /*3280*/  UIADD3 UR16, UPT, UPT, UR16, 0x1, URZ ;  /* 0x0000000110107890 */ /* 0x000fe4000fffe0ff */
[----:B--2---:R-:W-:Y:S02]  /*3290*/  ULEA UR7, UR14, UR6, 0x3 ;  /* 0x000000060e077291 */ /* 0x004fe4000f8e18ff */
[----:B------:R-:W-:Y:S01]  /*32a0*/  UISETP.NE.AND UP0, UPT, UR16, URZ, UPT ;  /* 0x000000ff1000728c */ /* 0x000fe2000bf05270 */
[----:B----4-:R-:W-:Y:S10]  /*32b0*/  @P2 BRA `(.L_x_59) ;  /* 0x00000000000c2947 */ /* 0x010ff40003800000 */
[----:B-1----:R-:W-:Y:S04]  /*32c0*/  SHF.L.U32 R3, R8, 0x1f, RZ ;  /* 0x0000001f08037819 */ /* 0x002fe800000006ff */
[----:B------:R-:W1:Y:S02]  /*32d0*/  SYNCS.PHASECHK.TRANS64.TRYWAIT P0, [UR7], R3 ;  /* 0x00000003ff0075a7 */ /* 0x000e640008001107 */
[----:B-1----:R-:W-:Y:S05]  /*32e0*/  @!P0 BRA `(.L_x_60) ;  /* 0x0000003c00808947 */ /* 0x002fea0003800000 */
.L_x_59:
[----:B------:R-:W-:Y:S01]  /*32f0*/  UISETP.NE.AND UP1, UPT, UR15, 0x1, UPT ;  /* 0x000000010f00788c */ /* 0x000fe2000bf25270 */
[----:B------:R-:W-:Y:S01]  /*3300*/  PLOP3.LUT P2, PT, PT, PT, PT, 0x80, 0x8 ;  /* 0x000000000008781c */ /* 0x000fe20003f4f070 */
[----:B------:R-:W-:Y:S02]  /*3310*/  UIADD3 UR17, UPT, UPT, UR14, 0x1, URZ ;  /* 0x000000010e117890 */ /* 0x000fe4000fffe0ff */
[----:B------:R-:W-:Y:S02]  /*3320*/  ULEA UR22, UR14, UR12, 0x7 ;  /* 0x0000000c0e167291 */ /* 0x000fe4000f8e38ff */
[----:B------:R-:W-:Y:S01]  /*3330*/  UISETP.NE.AND UP2, UPT, UR17, 0x7, UPT ;  /* 0x000000071100788c */ /* 0x000fe2000bf45270 */
[----:B------:R-:W-:Y:S01]  /*3340*/  PLOP3.LUT P0, PT, PT, PT, UP1, 0x80, 0x8 ;  /* 0x000000000008781c */ /* 0x000fe20003f0f018 */
[----:B------:R-:W-:Y:S02]  /*3350*/  ULEA UR24, UR14, UR11, 0x8 ;  /* 0x0000000b0e187291 */ /* 0x000fe4000f8e40ff */
[----:B------:R-:W-:Y:S02]  /*3360*/  USEL UR13, URZ, 0x1, UP2 ;  /* 0x00000001ff0d7887 */ /* 0x000fe40009000000 */
[----:B------:R-:W-:Y:S02]  /*3370*/  USEL UR17, UR17, URZ, UP2 ;  /* 0x000000ff11117287 */ /* 0x000fe40009000000 */
[----:B------:R-:W-:Y:S02]  /*3380*/  UIADD3 UR7, UPT, UPT, UR7, 0x38, URZ ;  /* 0x0000003807077890 */ /* 0x000fe4000fffe0ff */
[----:B------:R-:W-:Y:S01]  /*3390*/  @UP1 ULEA UR4, UR17, UR6, 0x3 ;  /* 0x0000000611041291 */ /* 0x000fe2000f8e18ff */
[----:B------:R-:W-:Y:S01]  /*33a0*/  LOP3.LUT R8, R8, UR13, RZ, 0x3c, !PT ;  /* 0x0000000d08087c12 */ /* 0x000fe2000f8e3cff */
[----:B------:R-:W-:Y:S01]  /*33b0*/  UMOV UR23, 0xc0004010 ;  /* 0xc000401000177882 */ /* 0x000fe20000000000 */
[----:B------:R-:W-:Y:S01]  /*33c0*/  UMOV UR25, 0xc0004010 ;  /* 0xc000401000197882 */ /* 0x000fe20000000000 */
[----:B------:R-:W-:Y:S01]  /*33d0*/  UIADD3 UR15, UPT, UPT, UR15, -0x1, URZ ;  /* 0xffffffff0f0f7890 */ /* 0x000fe2000fffe0ff */
[----:B-1----:R-:W-:Y:S01]  /*33e0*/  @P0 SHF.L.U32 R0, R8, 0x1f, RZ ;  /* 0x0000001f08000819 */ /* 0x002fe200000006ff */
[----:B------:R-:W-:Y:S03]  /*33f0*/  UMOV UR14, UR17 ;  /* 0x00000011000e7c82 */ /* 0x000fe60008000000 */
[----:B------:R2:W4:Y:S01]  /*3400*/  @P0 SYNCS.PHASECHK.TRANS64.TRYWAIT P2, [UR4], R0 ;  /* 0x00000000ff0005a7 */ /* 0x0005220008041104 */
[----:B------:R2:W-:Y:S01]  /*3410*/  UTCIMMA gdesc[UR24], gdesc[UR22], tmem[UR8], tmem[UR20], idesc[UR21], UP4 ;  /* 0x00ff1416180075ea */ /* 0x0005e2000a000108 */
[----:B------:R-:W-:Y:S01]  /*3420*/  UPLOP3.LUT UP4, UPT, UPT, UPT, UPT, 0x80, 0x8 ;  /* 0x000000000008789c */ /* 0x000fe20003f8f070 */
[----:B------:R2:W-:Y:S01]  /*3430*/  UTCBAR [UR7], URZ ;  /* 0x000000ff070073e9 */ /* 0x0005e200080000ff */
[----:B------:R-:W-:Y:S09]  /*3440*/  BRA.U UP0, `(.L_x_61) ;  /* 0xfffffffd008c7547 */ /* 0x000ff2000b83ffff */
.L_x_58:
[----:B------:R-:W-:Y:S01]  /*3450*/  UIADD3 UR18, UPT, UPT, UR18, 0x1, URZ ;  /* 0x0000000112127890 */ /* 0x000fe2000fffe0ff */
[C---:B------:R-:W-:Y:S01]  /*3460*/  ISETP.NE.AND P0, PT, R10.reuse, 0x2, PT ;  /* 0x000000020a00780c */ /* 0x040fe20003f05270 */
[----:B------:R-:W-:Y:S02]  /*3470*/  UIADD3 UR9, UPT, UPT, UR9, 0xb0, URZ ;  /* 0x000000b009097890 */ /* 0x000fe4000fffe0ff */
[----:B------:R-:W-:Y:S01]  /*3480*/  UISETP.NE.AND UP0, UPT, UR18, 0x4, UPT ;  /* 0x000000041200788c */ /* 0x000fe2000bf05270 */
[----:B-12---:R-:W-:Y:S02]  /*3490*/  SEL R0, RZ, 0x1, P0 ;  /* 0x00000001ff007807 */ /* 0x006fe40000000000 */
[----:B------:R-:W-:Y:S01]  /*34a0*/  SEL R10, R10, RZ, P0 ;  /* 0x000000ff0a0a7207 */ /* 0x000fe20000000000 */
[----:B------:R-:W-:Y:S01]  /*34b0*/  USEL UR4, URZ, 0x1, UP0 ;  /* 0x00000001ff047887 */ /* 0x000fe20008000000 */
[----:B------:R-:W-:Y:S01]  /*34c0*/  LOP3.LUT R9, R9, R0, RZ, 0x3c, !PT ;  /* 0x0000000009097212 */ /* 0x000fe200078e3cff */
[----:B------:R-:W-:Y:S01]  /*34d0*/  USEL UR18, UR18, URZ, UP0 ;  /* 0x000000ff12127287 */ /* 0x000fe20008000000 */
[----:B------:R1:W-:Y:S03]  /*34e0*/  UTCBAR [UR9], URZ ;  /* 0x000000ff090073e9 */ /* 0x0003e600080000ff */
[----:B------:R-:W-:Y:S01]  /*34f0*/  LOP3.LUT R11, R11, UR4, RZ, 0x3c, !PT ;  /* 0x000000040b0b7c12 */ /* 0x000fe2000f8e3cff */
[----:B------:R-:W-:Y:S07]  /*3500*/  @P1 BRA `(.L_x_62) ;  /* 0xfffffff800dc1947 */ /* 0x000fee000383ffff */
[----:B------:R-:W2:Y:S01]  /*3510*/  S2UR UR4, SR_CgaCtaId ;  /* 0x00000000000479c3 */ /* 0x000ea20000008800 */
[----:B------:R-:W-:Y:S01]  /*3520*/  ELECT P0, URZ, PT ;  /* 0x0000000000ff782f */ /* 0x000fe20003800000 */
[----:B------:R-:W-:Y:S01]  /*3530*/  IMAD.MOV.U32 R0, RZ, RZ, 0x1 ;  /* 0x00000001ff007424 */ /* 0x000fe200078e00ff */
[----:B------:R-:W-:Y:S01]  /*3540*/  UIADD3 UR6, UPT, UPT, UR6, 0xd0, URZ ;  /* 0x000000d006067890 */ /* 0x000fe2000fffe0ff */
[----:B------:R-:W-:Y:S01]  /*3550*/  SHF.L.U32 R3, R11, 0x1f, RZ ;  /* 0x0000001f0b037819 */ /* 0x000fe200000006ff */
[----:B------:R-:W-:-:S03]  /*3560*/  UMOV UR5, 0x40 ;  /* 0x0000004000057882 */ /* 0x000fc60000000000 */
[----:B------:R-:W-:Y:S01]  /*3570*/  UVIRTCOUNT.DEALLOC.SMPOOL 0x80 ;  /* 0x000000800000784c */ /* 0x000fe20000000000 */
[----:B--2---:R-:W-:Y:S02]  /*3580*/  ULEA UR4, UR4, UR5, 0x18 ;  /* 0x0000000504047291 */ /* 0x004fe4000f8ec0ff */
[----:B------:R-:W-:-:S07]  /*3590*/  ULEA UR5, UR18, UR6, 0x3 ;  /* 0x0000000612057291 */ /* 0x000fce000f8e18ff */
[----:B------:R2:W-:Y:S02]  /*35a0*/  @P0 STS.U8 [UR4+0x1c], R0 ;  /* 0x00001c00ff000988 */ /* 0x0005e40008000004 */
[----:B------:R-:W3:Y:S02]  /*35b0*/  SYNCS.PHASECHK.TRANS64.TRYWAIT P0, [UR5], R3 ;  /* 0x00000003ff0075a7 */ /* 0x000ee40008001105 */
[----:B--23--:R-:W-:Y:S05]  /*35c0*/  @!P0 BRA `(.L_x_63) ;  /* 0x0000003800e08947 */ /* 0x00cfea0003800000 */
.L_x_124:
[----:B------:R-:W-:-:S04]  /*35d0*/  UIADD3 UR7, UPT, UPT, UR18, 0x1, URZ ;  /* 0x0000000112077890 */ /* 0x000fc8000fffe0ff */
[----:B------:R-:W-:-:S04]  /*35e0*/  UISETP.NE.AND UP0, UPT, UR7, 0x4, UPT ;  /* 0x000000040700788c */ /* 0x000fc8000bf05270 */
[----:B------:R-:W-:Y:S02]  /*35f0*/  USEL UR8, URZ, 0x1, UP0 ;  /* 0x00000001ff087887 */ /* 0x000fe40008000000 */
[----:B------:R-:W-:-:S04]  /*3600*/  USEL UR7, UR7, URZ, UP0 ;  /* 0x000000ff07077287 */ /* 0x000fc80008000000 */
[----:B------:R-:W-:Y:S01]  /*3610*/  ULEA UR5, UR7, UR6, 0x3 ;  /* 0x0000000607057291 */ /* 0x000fe2000f8e18ff */
[----:B------:R-:W-:-:S04]  /*3620*/  LOP3.LUT R2, R11, UR8, RZ, 0x3c, !PT ;  /* 0x000000080b027c12 */ /* 0x000fc8000f8e3cff */
[----:B--2---:R-:W-:-:S04]  /*3630*/  SHF.L.U32 R3, R2, 0x1f, RZ ;  /* 0x0000001f02037819 */ /* 0x004fc800000006ff */
[----:B------:R-:W2:Y:S02]  /*3640*/  SYNCS.PHASECHK.TRANS64.TRYWAIT P0, [UR5], R3 ;  /* 0x00000003ff0075a7 */ /* 0x000ea40008001105 */
[----:B--2---:R-:W-:Y:S05]  /*3650*/  @!P0 BRA `(.L_x_64) ;  /* 0x0000003800d48947 */ /* 0x004fea0003800000 */
.L_x_126:
        /* <DEDUP_REMOVED lines=9> */
.L_x_128:
[----:B------:R-:W-:-:S04]  /*36f0*/  UIADD3 UR7, UPT, UPT, UR7, 0x1, URZ ;  /* 0x0000000107077890 */ /* 0x000fc8000fffe0ff */
[----:B------:R-:W-:-:S04]  /*3700*/  UISETP.NE.AND UP0, UPT, UR7, 0x4, UPT ;  /* 0x000000040700788c */ /* 0x000fc8000bf05270 */
[----:B------:R-:W-:Y:S02]  /*3710*/  USEL UR5, URZ, 0x1, UP0 ;  /* 0x00000001ff057887 */ /* 0x000fe40008000000 */
[----:B------:R-:W-:-:S04]  /*3720*/  USEL UR7, UR7, URZ, UP0 ;  /* 0x000000ff07077287 */ /* 0x000fc80008000000 */
[----:B------:R-:W-:Y:S01]  /*3730*/  ULEA UR7, UR7, UR6, 0x3 ;  /* 0x0000000607077291 */ /* 0x000fe2000f8e18ff */
[----:B--2---:R-:W-:-:S04]  /*3740*/  LOP3.LUT R3, R2, UR5, RZ, 0x3c, !PT ;  /* 0x0000000502037c12 */ /* 0x004fc8000f8e3cff */
[----:B------:R-:W-:-:S04]  /*3750*/  SHF.L.U32 R3, R3, 0x1f, RZ ;  /* 0x0000001f03037819 */ /* 0x000fc800000006ff */
[----:B------:R-:W2:Y:S02]  /*3760*/  SYNCS.PHASECHK.TRANS64.TRYWAIT P0, [UR7], R3 ;  /* 0x00000003ff0075a7 */ /* 0x000ea40008001107 */
[----:B--2---:R-:W-:Y:S05]  /*3770*/  @!P0 BRA `(.L_x_66) ;  /* 0x0000003800bc8947 */ /* 0x004fea0003800000 */
.L_x_130:
[----:B------:R-:W-:Y:S01]  /*3780*/  NOP ;  /* 0x0000000000007918 */ /* 0x000fe20000000000 */
[----:B--2---:R-:W2:Y:S01]  /*3790*/  LDS R0, [UR4+0x14] ;  /* 0x00001404ff007984 */ /* 0x004ea20008000800 */
[----:B------:R-:W-:Y:S01]  /*37a0*/  ULOP3.LUT UR6, UR19, 0xffff, URZ, 0xc0, !UPT ;  /* 0x0000ffff13067892 */ /* 0x000fe2000f8ec0ff */
[----:B------:R-:W-:Y:S01]  /*37b0*/  UMOV UR8, 0xffff ;  /* 0x0000ffff00087882 */ /* 0x000fe20000000000 */
[----:B------:R-:W-:Y:S02]  /*37c0*/  UMOV UR5, 0x1 ;  /* 0x0000000100057882 */ /* 0x000fe40000000000 */
[----:B------:R-:W-:-:S04]  /*37d0*/  USHF.R.U32.HI UR6, URZ, 0x5, UR6 ;  /* 0x00000005ff067899 */ /* 0x000fc80008011606 */
[----:B------:R-:W-:Y:S02]  /*37e0*/  USHF.L.U32 UR8, UR8, UR6, URZ ;  /* 0x0000000608087299 */ /* 0x000fe400080006ff */
[----:B------:R-:W-:-:S04]  /*37f0*/  USHF.L.U32 UR5, UR5, UR6, URZ ;  /* 0x0000000605057299 */ /* 0x000fc800080006ff */
[----:B--2---:R-:W-:-:S04]  /*3800*/  LOP3.LUT R0, R0, UR8, RZ, 0xc0, !PT ;  /* 0x0000000800007c12 */ /* 0x004fc8000f8ec0ff */
[----:B------:R-:W-:-:S13]  /*3810*/  ISETP.NE.AND P0, PT, R0, UR8, PT ;  /* 0x0000000800007c0c */ /* 0x000fda000bf05270 */
[----:B------:R-:W-:Y:S05]  /*3820*/  @P0 BRA `(.L_x_67) ;  /* 0x0000000000580947 */ /* 0x000fea0003800000 */
[----:B------:R-:W2:Y:S02]  /*3830*/  LDS R0, [UR4+0x18] ;  /* 0x00001804ff007984 */ /* 0x000ea40008000800 */
[----:B--2---:R-:W-:-:S04]  /*3840*/  LOP3.LUT R0, R0, UR5, RZ, 0xc0, !PT ;  /* 0x0000000500007c12 */ /* 0x004fc8000f8ec0ff */
[----:B------:R-:W-:-:S13]  /*3850*/  ISETP.NE.AND P0, PT, R0, UR5, PT ;  /* 0x0000000500007c0c */ /* 0x000fda000bf05270 */
[----:B------:R-:W-:Y:S05]  /*3860*/  @P0 BRA `(.L_x_68) ;  /* 0x00000000003c0947 */ /* 0x000fea0003800000 */
[----:B------:R-:W2:Y:S01]  /*3870*/  S2R R2, SR_LANEID ;  /* 0x0000000000027919 */ /* 0x000ea20000000000 */
[----:B------:R-:W-:Y:S01]  /*3880*/  ULOP3.LUT UR8, URZ, UR8, URZ, 0x33, !UPT ;  /* 0x00000008ff087292 */ /* 0x000fe2000f8e33ff */
[----:B------:R-:W-:Y:S01]  /*3890*/  LOP3.LUT R4, RZ, UR5, RZ, 0x33, !PT ;  /* 0x00000005ff047c12 */ /* 0x000fe2000f8e33ff */
[----:B------:R-:W-:Y:S02]  /*38a0*/  VOTEU.ANY UR7, UPT, PT ;  /* 0x0000000000077886 */ /* 0x000fe400038e0100 */
[----:B------:R-:W-:Y:S01]  /*38b0*/  UFLO.U32 UR7, UR7 ;  /* 0x00000007000772bd */ /* 0x000fe200080e0000 */
[----:B------:R-:W3:Y:S01]  /*38c0*/  REDUX UR5, R4 ;  /* 0x00000000040573c4 */ /* 0x000ee20000000000 */
[----:B------:R-:W-:-:S06]  /*38d0*/  IMAD.U32 R0, RZ, RZ, UR8 ;  /* 0x00000008ff007e24 */ /* 0x000fcc000f8e00ff */
[----:B------:R1:W-:Y:S01]  /*38e0*/  UTCATOMSWS.AND URZ, UR8 ;  /* 0x0000000800ff79e3 */ /* 0x0003e20008000000 */
[----:B------:R-:W4:Y:S01]  /*38f0*/  REDUX UR6, R0 ;  /* 0x00000000000673c4 */ /* 0x000f220000000000 */
[----:B--2---:R-:W-:Y:S01]  /*3900*/  ISETP.EQ.U32.AND P0, PT, R2, UR7, PT ;  /* 0x0000000702007c0c */ /* 0x004fe2000bf02070 */
[----:B---3--:R-:W-:Y:S01]  /*3910*/  IMAD.U32 R2, RZ, RZ, UR5 ;  /* 0x00000005ff027e24 */ /* 0x008fe2000f8e00ff */
[----:B----4-:R-:W-:-:S11]  /*3920*/  MOV R3, UR6 ;  /* 0x0000000600037c02 */ /* 0x010fd60008000f00 */
[----:B------:R1:W-:Y:S04]  /*3930*/  @P0 ATOMS.AND RZ, [UR4+0x14], R3 ;  /* 0x00001403ffff098c */ /* 0x0003e8000a800004 */
[----:B------:R1:W-:Y:S01]  /*3940*/  @P0 ATOMS.AND RZ, [UR4+0x18], R2 ;  /* 0x00001802ffff098c */ /* 0x0003e2000a800004 */
[----:B------:R-:W-:Y:S05]  /*3950*/  BRA `(.L_x_69) ;  /* 0x0000000000147947 */ /* 0x000fea0003800000 */
.L_x_68:
[----:B------:R-:W-:Y:S02]  /*3960*/  MOV R2, 0x3980 ;  /* 0x0000398000027802 */ /* 0x000fe40000000f00 */
[----:B-1--45:R-:W-:Y:S05]  /*3970*/  CALL.REL.NOINC `($__internal_0_$__cuda_sm10x_tcgen05_guardrail_trap_col_being_dealloced_not_returned_by_alloc) ;  /* 0x0000003800d87944 */ /* 0x032fea0003c00000 */
[----:B------:R-:W-:Y:S05]  /*3980*/  BRA `(.L_x_69) ;  /* 0x0000000000087947 */ /* 0x000fea0003800000 */
.L_x_67:
[----:B------:R-:W-:Y:S02]  /*3990*/  MOV R2, 0x39b0 ;  /* 0x000039b000027802 */ /* 0x000fe40000000f00 */
[----:B-1--45:R-:W-:Y:S05]  /*39a0*/  CALL.REL.NOINC `($__internal_2_$__cuda_sm10x_tcgen05_guardrail_trap_unallocated_columns_being_dealloced) ;  /* 0x0000003800e47944 */ /* 0x032fea0003c00000 */
.L_x_69:
[----:B------:R-:W-:Y:S01]  /*39b0*/  NOP ;  /* 0x0000000000007918 */ /* 0x000fe20000000000 */
[----:B-1----:R-:W-:Y:S05]  /*39c0*/  EXIT ;  /* 0x000000000000794d */ /* 0x002fea0003800000 */
.L_x_51:
[----:B------:R-:W-:-:S09]  /*39d0*/  UISETP.NE.OR UP2, UPT, UR8, 0x3, !UP2 ;  /* 0x000000030800788c */ /* 0x000fd2000d745670 */
[----:B------:R-:W-:Y:S05]  /*39e0*/  BRA.U UP2, `(.L_x_70) ;  /* 0x0000000902c87547 */ /* 0x000fea000b800000 */
[----:B------:R-:W1:Y:S01]  /*39f0*/  LDCU.64 UR6, c[0x0][0x888] ;  /* 0x00011100ff0677ac */ /* 0x000e620008000a00 */
[----:B------:R-:W2:Y:S01]  /*3a00*/  LDC R0, c[0x0][0xb30] ;  /* 0x0002cc00ff007b82 */ /* 0x000ea20000000800 */
[----:B------:R-:W-:Y:S01]  /*3a10*/  IMAD.MOV.U32 R30, RZ, RZ, 0x1 ;  /* 0x00000001ff1e7424 */ /* 0x000fe200078e00ff */
[----:B------:R-:W-:Y:S01]  /*3a20*/  CS2R R28, SRZ ;  /* 0x00000000001c7805 */ /* 0x000fe2000001ff00 */
[----:B------:R-:W4:Y:S01]  /*3a30*/  LDCU.64 UR4, c[0x0][0x890] ;  /* 0x00011200ff0477ac */ /* 0x000f220008000a00 */
[----:B------:R-:W-:Y:S01]  /*3a40*/  IMAD.MOV.U32 R25, RZ, RZ, 0x2000 ;  /* 0x00002000ff197424 */ /* 0x000fe200078e00ff */
[----:B------:R-:W-:-:S03]  /*3a50*/  UMOV UR8, 0x400 ;  /* 0x0000040000087882 */ /* 0x000fc60000000000 */
[----:B------:R-:W3:Y:S01]  /*3a60*/  LDC R19, c[0x0][0x370] ;  /* 0x0000dc00ff137b82 */ /* 0x000ee20000000800 */
[----:B------:R-:W-:-:S07]  /*3a70*/  UPLOP3.LUT UP1, UPT, UPT, UPT, UPT, 0x40, 0x4 ;  /* 0x000000000004789c */ /* 0x000fce0003f2e870 */
[----:B------:R-:W3:Y:S01]  /*3a80*/  LDC R2, c[0x0][0xb0c] ;  /* 0x0002c300ff027b82 */ /* 0x000ee20000000800 */
[----:B-1----:R-:W-:Y:S02]  /*3a90*/  UISETP.NE.U32.AND UP2, UPT, UR6, URZ, UPT ;  /* 0x000000ff0600728c */ /* 0x002fe4000bf45070 */
[----:B------:R-:W-:Y:S02]  /*3aa0*/  ULEA UR6, UR37, UR8, 0x18 ;  /* 0x0000000825067291 */ /* 0x000fe4000f8ec0ff */
[----:B------:R-:W-:Y:S02]  /*3ab0*/  UISETP.NE.AND.EX UP2, UPT, UR7, URZ, UPT, UP2 ;  /* 0x000000ff0700728c */ /* 0x000fe4000bf45320 */
[----:B------:R-:W-:Y:S01]  /*3ac0*/  UIADD3 UR7, UPT, UPT, UR6, 0x70, URZ ;  /* 0x0000007006077890 */ /* 0x000fe2000fffe0ff */
[----:B------:R-:W1:Y:S01]  /*3ad0*/  LDC R18, c[0x0][0xb20] ;  /* 0x0002c800ff127b82 */ /* 0x000e620000000800 */
[----:B----4-:R-:W-:Y:S01]  /*3ae0*/  UISETP.NE.U32.AND UP3, UPT, UR4, URZ, UPT ;  /* 0x000000ff0400728c */ /* 0x010fe2000bf65070 */
[----:B--2---:R-:W-:Y:S01]  /*3af0*/  ISETP.NE.AND P1, PT, R0, 0x1, PT ;  /* 0x000000010000780c */ /* 0x004fe20003f25270 */
[----:B------:R-:W-:-:S02]  /*3b00*/  UPRMT UR37, UR37, 0x654, UR7 ;  /* 0x0000065425257896 */ /* 0x000fc40008000007 */
[----:B------:R-:W-:-:S03]  /*3b10*/  UISETP.NE.AND.EX UP3, UPT, UR5, URZ, UPT, UP3 ;  /* 0x000000ff0500728c */ /* 0x000fc6000bf65330 */
[----:B------:R-:W2:Y:S08]  /*3b20*/  LDC.64 R32, c[0x0][0x348] ;  /* 0x0000d200ff207b82 */ /* 0x000eb00000000a00 */
[----:B------:R-:W4:Y:S08]  /*3b30*/  LDC.64 R16, c[0x0][0xb10] ;  /* 0x0002c400ff107b82 */ /* 0x000f300000000a00 */
[----:B------:R-:W1:Y:S08]  /*3b40*/  LDC.64 R6, c[0x0][0xb18] ;  /* 0x0002c600ff067b82 */ /* 0x000e700000000a00 */
[----:B------:R-:W1:Y:S08]  /*3b50*/  LDC.64 R4, c[0x0][0xb28] ;  /* 0x0002ca00ff047b82 */ /* 0x000e700000000a00 */
[----:B---3--:R-:W1:Y:S02]  /*3b60*/  LDC R24, c[0x0][0x374] ;  /* 0x0000dd00ff187b82 */ /* 0x008e640000000800 */
.L_x_78:
[C---:B------:R-:W-:Y:S02]  /*3b70*/  LEA R0, R29.reuse, UR6, 0x3 ;  /* 0x000000061d007c11 */ /* 0x040fe4000f8e18ff */
[----:B------:R-:W-:Y:S02]  /*3b80*/  SHF.L.U32 R3, R28, 0x1f, RZ ;  /* 0x0000001f1c037819 */ /* 0x000fe400000006ff */
[----:B------:R-:W-:Y:S02]  /*3b90*/  LEA R20, R29, UR6, 0x4 ;  /* 0x000000061d147c11 */ /* 0x000fe4000f8e20ff */
[----:B---3--:R-:W3:Y:S02]  /*3ba0*/  SYNCS.PHASECHK.TRANS64.TRYWAIT P0, [R0+URZ+0x90], R3 ;  /* 0x00009003000075a7 */ /* 0x008ee400080011ff */
[----:B---3--:R-:W-:Y:S05]  /*3bb0*/  @!P0 BRA `(.L_x_71) ;  /* 0x0000003400c48947 */ /* 0x008fea0003800000 */
.L_x_131:
[----:B------:R-:W-:Y:S01]  /*3bc0*/  ISETP.GE.AND P0, PT, R72, 0x1, PT ;  /* 0x000000014800780c */ /* 0x000fe20003f06270 */
[----:B------:R-:W1:Y:S01]  /*3bd0*/  LDS.128 R20, [R20+0x120] ;  /* 0x0001200014147984 */ /* 0x000e620000000c00 */
[----:B------:R-:W-:Y:S01]  /*3be0*/  ISETP.NE.U32.AND P4, PT, RZ, UR4, PT ;  /* 0x00000004ff007c0c */ /* 0x000fe2000bf85070 */
[----:B---3--:R-:W-:Y:S01]  /*3bf0*/  VIADD R0, R0, 0xa0 ;  /* 0x000000a000007836 */ /* 0x008fe20000000000 */
[----:B------:R-:W-:Y:S02]  /*3c00*/  SHF.L.U32 R26, R30, 0x1f, RZ ;  /* 0x0000001f1e1a7819 */ /* 0x000fe400000006ff */
[----:B------:R-:W-:Y:S02]  /*3c10*/  ISETP.NE.AND.EX P4, PT, RZ, UR5, PT, P4 ;  /* 0x00000005ff007c0c */ /* 0x000fe4000bf85340 */
[----:B------:R-:W-:Y:S01]  /*3c20*/  PRMT R0, RZ, 0x654, R0 ;  /* 0x00000654ff007816 */ /* 0x000fe20000000000 */
[----:B------:R-:W-:Y:S01]  /*3c30*/  @!PT LDS RZ, [RZ] ;  /* 0x00000000fffff984 */ /* 0x000fe20000000800 */
[----:B------:R-:W-:Y:S01]  /*3c40*/  @!PT LDS RZ, [RZ] ;  /* 0x00000000fffff984 */ /* 0x000fe20000000800 */
[----:B------:R-:W-:Y:S01]  /*3c50*/  @!PT LDS RZ, [RZ] ;  /* 0x00000000fffff984 */ /* 0x000fe20000000800 */
[----:B------:R-:W-:Y:S01]  /*3c60*/  @!PT LDS RZ, [RZ] ;  /* 0x00000000fffff984 */ /* 0x000fe20000000800 */
[----:B------:R3:W-:Y:S06]  /*3c70*/  MEMBAR.ALL.CTA ;  /* 0x0000000000007992 */ /* 0x0007ec0000008000 */
[----:B---3--:R-:W3:Y:S02]  /*3c80*/  FENCE.VIEW.ASYNC.S ;  /* 0x00000000000073c6 */ /* 0x008ee40000000000 */
[----:B---3--:R3:W-:Y:S01]  /*3c90*/  SYNCS.ARRIVE.TRANS64.RED.A1T0 RZ, [R0+URZ], RZ ;  /* 0x000000ff00ff79a7 */ /* 0x0087e200081004ff */
[----:B-1----:R-:W-:Y:S11]  /*3ca0*/  LOP3.LUT P3, RZ, R22, 0x1, RZ, 0xc0, !PT ;  /* 0x0000000116ff7812 */ /* 0x002ff6000786c0ff */
[----:B------:R-:W-:Y:S02]  /*3cb0*/  @!UPT UIADD3 URZ, UPT, UPT, URZ, URZ, URZ ;  /* 0x000000fffffff290 */ /* 0x000fe4000fffe0ff */
[----:B------:R-:W-:Y:S02]  /*3cc0*/  @P3 MOV R13, R20 ;  /* 0x00000014000d3202 */ /* 0x000fe40000000f00 */
[----:B------:R-:W-:Y:S01]  /*3cd0*/  @P3 LOP3.LUT R8, R21, 0xffff, RZ, 0xc0, !PT ;  /* 0x0000ffff15083812 */ /* 0x000fe200078ec0ff */
[----:B---3--:R-:W-:Y:S06]  /*3ce0*/  @!P0 BRA `(.L_x_72) ;  /* 0x0000000000a48947 */ /* 0x008fec0003800000 */
[----:B------:R-:W-:Y:S01]  /*3cf0*/  IMAD.HI.U32 R31, R24, R7, RZ ;  /* 0x00000007181f7227 */ /* 0x000fe200078e00ff */
[----:B------:R-:W-:Y:S02]  /*3d00*/  ISETP.NE.AND P0, PT, R6, 0x1, PT ;  /* 0x000000010600780c */ /* 0x000fe40003f05270 */
[----:B------:R-:W-:Y:S01]  /*3d10*/  ISETP.NE.AND P2, PT, R72, 0x1, PT ;  /* 0x000000014800780c */ /* 0x000fe20003f45270 */
[----:B----4-:R-:W-:Y:S01]  /*3d20*/  IMAD.HI.U32 R34, R19, R16, RZ ;  /* 0x0000001013227227 */ /* 0x010fe200078e00ff */
[----:B------:R-:W-:Y:S02]  /*3d30*/  SHF.R.U32.HI R31, RZ, R18, R31 ;  /* 0x00000012ff1f7219 */ /* 0x000fe4000001161f */
[----:B------:R-:W-:Y:S01]  /*3d40*/  ISETP.NE.AND P5, PT, R2, 0x1, PT ;  /* 0x000000010200780c */ /* 0x000fe20003fa5270 */
[----:B------:R-:W-:Y:S01]  /*3d50*/  IMAD.HI.U32 R36, R13, R16, RZ ;  /* 0x000000100d247227 */ /* 0x000fe200078e00ff */
[----:B------:R-:W-:Y:S02]  /*3d60*/  SHF.R.U32.HI R34, RZ, R17, R34 ;  /* 0x00000011ff227219 */ /* 0x000fe40000011622 */
[----:B------:R-:W-:Y:S01]  /*3d70*/  SEL R3, R24, R31, !P0 ;  /* 0x0000001f18037207 */ /* 0x000fe20004000000 */
[C---:B------:R-:W-:Y:S01]  /*3d80*/  IMAD.HI.U32 R31, R8.reuse, R7, RZ ;  /* 0x00000007081f7227 */ /* 0x040fe200078e00ff */
[----:B------:R-:W-:Y:S02]  /*3d90*/  SEL R11, R19, R34, !P5 ;  /* 0x00000022130b7207 */ /* 0x000fe40006800000 */
[----:B------:R-:W-:Y:S01]  /*3da0*/  SHF.R.U32.HI R36, RZ, R17, R36 ;  /* 0x00000011ff247219 */ /* 0x000fe20000011624 */
[----:B------:R-:W-:Y:S01]  /*3db0*/  IMAD.HI.U32 R38, R3, R4, RZ ;  /* 0x0000000403267227 */ /* 0x000fe200078e00ff */
[----:B------:R-:W-:Y:S03]  /*3dc0*/  SHF.R.U32.HI R31, RZ, R18, R31 ;  /* 0x00000012ff1f7219 */ /* 0x000fe6000001161f */
[----:B------:R-:W-:Y:S01]  /*3dd0*/  IMAD.HI.U32 R34, R11, R4, RZ ;  /* 0x000000040b227227 */ /* 0x000fe200078e00ff */
[----:B------:R-:W-:Y:S02]  /*3de0*/  @P2 SHF.R.U32.HI R3, RZ, R5, R38 ;  /* 0x00000005ff032219 */ /* 0x000fe40000011626 */
[----:B------:R-:W-:Y:S02]  /*3df0*/  SEL R9, R8, R31, !P0 ;  /* 0x0000001f08097207 */ /* 0x000fe40004000000 */
[----:B------:R-:W-:Y:S01]  /*3e00*/  @P2 SHF.R.U32.HI R11, RZ, R5, R34 ;  /* 0x00000005ff0b2219 */ /* 0x000fe20000011622 */
[C---:B------:R-:W-:Y:S01]  /*3e10*/  IMAD R10, R72.reuse, R3, RZ ;  /* 0x00000003480a7224 */ /* 0x040fe200078e02ff */
[----:B------:R-:W-:Y:S01]  /*3e20*/  SEL R3, R13, R36, !P5 ;  /* 0x000000240d037207 */ /* 0x000fe20006800000 */
[C---:B------:R-:W-:Y:S03]  /*3e30*/  IMAD.HI.U32 R14, R9.reuse, R4, RZ ;  /* 0x00000004090e7227 */ /* 0x040fe600078e00ff */
[----:B------:R-:W-:Y:S01]  /*3e40*/  ISETP.GE.AND P0, PT, R9, R10, PT ;  /* 0x0000000a0900720c */ /* 0x000fe20003f06270 */
[C---:B------:R-:W-:Y:S01]  /*3e50*/  IMAD R12, R72.reuse, R11, RZ ;  /* 0x0000000b480c7224 */ /* 0x040fe200078e02ff */
[-C--:B------:R-:W-:Y:S04]  /*3e60*/  SHF.R.U32.HI R14, RZ, R5.reuse, R14 ;  /* 0x00000005ff0e7219 */ /* 0x080fe8000001160e */
[----:B------:R-:W-:Y:S02]  /*3e70*/  ISETP.GE.OR P0, PT, R3, R12, P0 ;  /* 0x0000000c0300720c */ /* 0x000fe40000706670 */
[----:B------:R-:W-:Y:S05]  /*3e80*/  SEL R15, R9, R14, !P2 ;  /* 0x0000000e090f7207 */ /* 0x000fea0005000000 */
[----:B------:R-:W-:Y:S04]  /*3e90*/  IMAD.MOV R14, RZ, RZ, -R15 ;  /* 0x000000ffff0e7224 */ /* 0x000fe800078e0a0f */
[----:B------:R-:W-:Y:S02]  /*3ea0*/  IMAD R14, R72, R14, R9 ;  /* 0x0000000e480e7224 */ /* 0x000fe400078e0209 */
[C---:B------:R-:W-:Y:S05]  /*3eb0*/  @!P0 IMAD.HI.U32 R10, R3.reuse, R4, RZ ;  /* 0x00000004030a8227 */ /* 0x040fea00078e00ff */
[----:B------:R-:W-:Y:S04]  /*3ec0*/  @!P0 SHF.R.U32.HI R10, RZ, R5, R10 ;  /* 0x00000005ff0a8219 */ /* 0x000fe8000001160a */
[----:B------:R-:W-:Y:S01]  /*3ed0*/  @!P0 SEL R0, R3, R10, !P2 ;  /* 0x0000000a03008207 */ /* 0x000fe20005000000 */
[----:B------:R-:W-:Y:S03]  /*3ee0*/  IMAD.MOV R10, RZ, RZ, -R3 ;  /* 0x000000ffff0a7224 */ /* 0x000fe600078e0a03 */
[----:B------:R-:W-:Y:S01]  /*3ef0*/  @!P0 IADD3 R15, PT, PT, R15, -R0, RZ ;  /* 0x800000000f0f8210 */ /* 0x000fe20007ffe0ff */
[----:B------:R-:W-:Y:S01]  /*3f00*/  @!P0 IMAD R0, R11, R14, R0 ;  /* 0x0000000e0b008224 */ /* 0x000fe200078e0200 */
[----:B------:R-:W-:Y:S01]  /*3f10*/  IADD3 R11, PT, PT, -R9, RZ, RZ ;  /* 0x000000ff090b7210 */ /* 0x000fe20007ffe1ff */
[----:B------:R-:W-:Y:S02]  /*3f20*/  IMAD R13, R2, R10, R13 ;  /* 0x0000000a020d7224 */ /* 0x000fe400078e020d */
[----:B------:R-:W-:Y:S02]  /*3f30*/  @!P0 IMAD R9, R15, R72, R3 ;  /* 0x000000480f098224 */ /* 0x000fe400078e0203 */
[----:B------:R-:W-:Y:S02]  /*3f40*/  @!P0 IMAD.MOV.U32 R3, RZ, RZ, R0 ;  /* 0x000000ffff038224 */ /* 0x000fe400078e0000 */
[----:B------:R-:W-:Y:S02]  /*3f50*/  IMAD R8, R6, R11, R8 ;  /* 0x0000000b06087224 */ /* 0x000fe400078e0208 */
[----:B------:R-:W-:Y:S02]  /*3f60*/  IMAD R13, R3, R2, R13 ;  /* 0x00000002030d7224 */ /* 0x000fe400078e020d */
[----:B------:R-:W-:Y:S02]  /*3f70*/  IMAD R8, R9, R6, R8 ;  /* 0x0000000609087224 */ /* 0x000fe400078e0208 */
.L_x_72:
[----:B------:R-:W-:Y:S05]  /*3f80*/  BRA.U UP1, `(.L_x_73) ;  /* 0x0000000101107547 */ /* 0x000fea000b800000 */
[----:B------:R-:W-:Y:S04]  /*3f90*/  MOV R0, UR13 ;  /* 0x0000000d00007c02 */ /* 0x000fe80008000f00 */
[----:B------:R-:W-:Y:S04]  /*3fa0*/  SHF.L.U32 R3, R0, 0x1f, RZ ;  /* 0x0000001f00037819 */ /* 0x000fe800000006ff */
[----:B------:R-:W1:Y:S02]  /*3fb0*/  SYNCS.PHASECHK.TRANS64.TRYWAIT P0, [UR6+0x88], R3 ;  /* 0x00008803ff0075a7 */ /* 0x000e640008001106 */
[----:B-1----:R-:W-:Y:S05]  /*3fc0*/  @!P0 BRA `(.L_x_74) ;  /* 0x0000003000d48947 */ /* 0x002fea0003800000 */
.L_x_73:
[----:B------:R-:W-:Y:S05]  /*3fd0*/  BRA.U !UP3, `(.L_x_75) ;  /* 0x000000010b347547 */ /* 0x000fea000b800000 */
[----:B------:R-:W-:Y:S01]  /*3fe0*/  UPLOP3.LUT UP0, UPT, UPT, UPT, UP2, 0x80, 0x8 ;  /* 0x000000000008789c */ /* 0x000fe20003f0f020 */
[----:B-1----:R-:W-:Y:S02]  /*3ff0*/  HFMA2 R0, -RZ, RZ, 0, 5.9604644775390625e-08 ;  /* 0x00000001ff007431 */ /* 0x002fe400000001ff */
[----:B------:R-:W-:Y:S03]  /*4000*/  IMAD.MOV.U32 R168, RZ, RZ, 0x1 ;  /* 0x00000001ffa87424 */ /* 0x000fe600078e00ff */
[----:B------:R-:W-:Y:S05]  /*4010*/  PLOP3.LUT P0, PT, PT, PT, UP0, 0x80, 0x8 ;  /* 0x000000000008781c */ /* 0x000fea0003f0f008 */
[----:B------:R-:W1:Y:S01]  /*4020*/  @UP0 LDCU.64 UR8, c[0x0][0x888] ;  /* 0x00011100ff0807ac */ /* 0x000e620008000a00 */
[----:B------:R-:W-:Y:S07]  /*4030*/  @UP0 UIMAD UR7, UR36, UR4, URZ ;  /* 0x00000004240702a4 */ /* 0x000fee000f8e02ff */
[----:B------:R-:W-:Y:S01]  /*4040*/  @!P0 PRMT R168, R0, 0x7610, R168 ;  /* 0x0000761000a88816 */ /* 0x000fe200000000a8 */
[----:B-1----:R-:W-:Y:S03]  /*4050*/  @UP0 UIMAD.WIDE UR8, UR7, 0x4, UR8 ;  /* 0x00000004070808a5 */ /* 0x002fe6000f8e0208 */
[----:B------:R-:W1:Y:S03]  /*4060*/  @!UP0 LDCU UR7, c[0x0][0x880] ;  /* 0x00011000ff0787ac */ /* 0x000e660008000800 */
[----:B------:R-:W-:Y:S01]  /*4070*/  IMAD.U32 R10, RZ, RZ, UR8 ;  /* 0x00000008ff0a7e24 */ /* 0x000fe2000f8e00ff */
[----:B------:R-:W-:Y:S05]  /*4080*/  MOV R11, UR9 ;  /* 0x00000009000b7c02 */ /* 0x000fea0008000f00 */
[----:B-----5:R3:W5:Y:S02]  /*4090*/  @P0 LDG.E R80, desc[UR40][R10.64] ;  /* 0x000000280a500981 */ /* 0x020764000c1e1900 */
[----:B-1-3--:R-:W-:Y:S07]  /*40a0*/  @!P0 IMAD.U32 R80, RZ, RZ, UR7 ;  /* 0x00000007ff508e24 */ /* 0x00afee000f8e00ff */
.L_x_75:
[----:B-----5:R-:W-:Y:S01]  /*40b0*/  @!P4 ISETP.EQ.AND P5, PT, R80, RZ, PT ;  /* 0x000000ff5000c20c */ /* 0x020fe20003fa2270 */
[----:B------:R-:W-:Y:S01]  /*40c0*/  @!UPT UIADD3 URZ, UPT, UPT, URZ, URZ, URZ ;  /* 0x000000fffffff290 */ /* 0x000fe2000fffe0ff */
[----:B------:R-:W-:Y:S11]  /*40d0*/  @!P4 BRA `(.L_x_76) ;  /* 0x000000000014c947 */ /* 0x000ff60003800000 */
[----:B------:R-:W-:Y:S02]  /*40e0*/  LOP3.LUT P0, RZ, R168, 0xff, RZ, 0xc0, !PT ;  /* 0x000000ffa8ff7812 */ /* 0x000fe4000780c0ff */
[----:B------:R-:W-:Y:S04]  /*40f0*/  PLOP3.LUT P5, PT, PT, PT, UP0, 0x80, 0x8 ;  /* 0x000000000008781c */ /* 0x000fe80003faf008 */
[----:B------:R-:W-:Y:S07]  /*4100*/  PLOP3.LUT P5, PT, P5, PT, PT, 0x8, 0x80 ;  /* 0x000000000080781c */ /* 0x000fee0002fae170 */
[----:B------:R-:W-:Y:S11]  /*4110*/  @P0 ISETP.EQ.AND P5, PT, R80, RZ, PT ;  /* 0x000000ff5000020c */ /* 0x000ff60003fa2270 */
[----:B------:R-:W-:Y:S02]  /*4120*/  @!UPT UIADD3 URZ, UPT, UPT, URZ, URZ, URZ ;  /* 0x000000fffffff290 */ /* 0x000fe4000fffe0ff */
.L_x_76:
[----:B------:R-:W3:Y:S01]  /*4130*/  SYNCS.PHASECHK.TRANS64.TRYWAIT P4, [UR6+0x78], R26 ;  /* 0x0000781aff0075a7 */ /* 0x000ee20008081106 */
[----:B------:R-:W-:Y:S01]  /*4140*/  @P3 SHF.R.U32.HI R27, RZ, 0x10, R21 ;  /* 0x00000010ff1b3819 */ /* 0x000fe20000011615 */
[----:B------:R-:W-:Y:S01]  /*4150*/  VIADD R29, R29, 0x1 ;  /* 0x000000011d1d7836 */ /* 0x000fe20000000000 */
[----:B------:R-:W5:Y:S08]  /*4160*/  LDC.64 R14, c[0x0][0xb10] ;  /* 0x0002c400ff0e7b82 */ /* 0x000f700000000a00 */
[----:B------:R-:W2:Y:S08]  /*4170*/  LDC.64 R10, c[0x0][0xb18] ;  /* 0x0002c600ff0a7b82 */ /* 0x000eb00000000a00 */
[----:B-1----:R-:W1:Y:S08]  /*4180*/  @!P1 LDC R0, c[0x0][0xb20] ;  /* 0x0002c800ff009b82 */ /* 0x002e700000000800 */
[----:B------:R-:W4:Y:S01]  /*4190*/  @!P1 LDC R3, c[0x0][0xb0c] ;  /* 0x0002c300ff039b82 */ /* 0x000f220000000800 */
[----:B-----5:R-:W-:Y:S05]  /*41a0*/  @!P1 IMAD.HI.U32 R14, R13, R14, RZ ;  /* 0x0000000e0d0e9227 */ /* 0x020fea00078e00ff */
[----:B------:R-:W-:Y:S01]  /*41b0*/  @!P1 SHF.R.U32.HI R14, RZ, R15, R14 ;  /* 0x0000000fff0e9219 */ /* 0x000fe2000001160e */
[----:B--2---:R-:W-:Y:S01]  /*41c0*/  @!P1 IMAD.HI.U32 R11, R8, R11, RZ ;  /* 0x0000000b080b9227 */ /* 0x004fe200078e00ff */
[----:B------:R-:W-:Y:S04]  /*41d0*/  @!P1 ISETP.NE.AND P0, PT, R10, 0x1, PT ;  /* 0x000000010a00980c */ /* 0x000fe80003f05270 */
[----:B-1----:R-:W-:Y:S02]  /*41e0*/  @!P1 SHF.R.U32.HI R9, RZ, R0, R11 ;  /* 0x00000000ff099219 */ /* 0x002fe4000001160b */
[----:B----4-:R-:W-:Y:S02]  /*41f0*/  @!P1 ISETP.NE.AND P2, PT, R3, 0x1, PT ;  /* 0x000000010300980c */ /* 0x010fe40003f45270 */
[----:B------:R-:W-:Y:S02]  /*4200*/  @!P1 SEL R9, R8, R9, !P0 ;  /* 0x0000000908099207 */ /* 0x000fe40004000000 */
[----:B------:R-:W-:Y:S02]  /*4210*/  ELECT P0, URZ, PT ;  /* 0x0000000000ff782f */ /* 0x000fe40003800000 */
[----:B------:R-:W-:Y:S05]  /*4220*/  @!P1 SEL R14, R13, R14, !P2 ;  /* 0x0000000e0d0e9207 */ /* 0x000fea0005000000 */
[----:B------:R-:W-:Y:S02]  /*4230*/  @!P1 IMAD.IADD R0, R9, 0x1, -R14 ;  /* 0x0000000109009824 */ /* 0x000fe400078e0a0e */
[----:B------:R-:W-:Y:S02]  /*4240*/  @!P1 IMAD.IADD R9, R14, 0x1, -R9 ;  /* 0x000000010e099824 */ /* 0x000fe400078e0a09 */
[----:B------:R-:W-:Y:S02]  /*4250*/  @!P1 IMAD R13, R0, R3, R13 ;  /* 0x00000003000d9224 */ /* 0x000fe400078e020d */
[----:B------:R-:W-:Y:S01]  /*4260*/  @!P1 IMAD R8, R9, R10, R8 ;  /* 0x0000000a09089224 */ /* 0x000fe200078e0208 */
[----:B---3--:R-:W-:Y:S06]  /*4270*/  @!P4 BRA `(.L_x_77) ;  /* 0x000000300040c947 */ /* 0x008fec0003800000 */
.L_x_134:
[----:B------:R-:W-:Y:S01]  /*4280*/  PLOP3.LUT P5, PT, P5, P0, PT, 0xf2, 0x2f ;  /* 0x00000000002f781c */ /* 0x000fe20002fa1e72 */
[----:B------:R-:W-:Y:S01]  /*4290*/  UMOV UR14, 0x0 ;  /* 0x00000000000e7882 */ /* 0x000fe20000000000 */
[----:B------:R-:W-:Y:S01]  /*42a0*/  LOP3.LUT R30, R30, 0x1, RZ, 0x3c, !PT ;  /* 0x000000011e1e7812 */ /* 0x000fe200078e3cff */
[----:B------:R-:W-:Y:S01]  /*42b0*/  UMOV UR15, 0x10000000 ;  /* 0x10000000000f7882 */ /* 0x000fe20000000000 */
[----:B------:R-:W-:Y:S01]  /*42c0*/  UMOV UR12, UR36 ;  /* 0x00000024000c7c82 */ /* 0x000fe20008000000 */
[----:B------:R-:W-:Y:S08]  /*42d0*/  @P3 R2UR UR36, R27 ;  /* 0x000000001b2432ca */ /* 0x000ff000000e0000 */
[----:B-1----:R-:W-:Y:S01]  /*42e0*/  @!P5 IADD3 R3, P0, PT, R32, 0x580, RZ ;  /* 0x000005802003d810 */ /* 0x002fe20007f1e0ff */
[----:B------:R-:W-:Y:S01]  /*42f0*/  @!P5 IMAD.SHL.U32 R165, R165, 0x40, RZ ;  /* 0x00000040a5a5d824 */ /* 0x000fe200078e00ff */
[----:B------:R-:W-:Y:S01]  /*4300*/  VOTEU.ALL UP1, P5 ;  /* 0x0000000000ff7886 */ /* 0x000fe20002820000 */
[----:B------:R-:W-:Y:S01]  /*4310*/  @!P5 IMAD.SHL.U32 R167, R167, 0x80, RZ ;  /* 0x00000080a7a7d824 */ /* 0x000fe200078e00ff */
[----:B------:R-:W-:Y:S01]  /*4320*/  @!P5 R2UR UR8, R3 ;  /* 0x000000000308d2ca */ /* 0x000fe200000e0000 */
[----:B------:R-:W-:Y:S01]  /*4330*/  @!P5 IMAD.X R0, RZ, RZ, R33, P0 ;  /* 0x000000ffff00d224 */ /* 0x000fe200000e0621 */
[----:B------:R-:W-:Y:S01]  /*4340*/  @!P5 R2UR UR10, R165 ;  /* 0x00000000a50ad2ca */ /* 0x000fe200000e0000 */
[----:B------:R-:W-:Y:S01]  /*4350*/  @!UP1 UIADD3 UR9, UPT, UPT, UR6, 0x70, URZ ;  /* 0x0000007006099890 */ /* 0x000fe2000fffe0ff */
[----:B------:R-:W-:Y:S01]  /*4360*/  @!P5 R2UR UR11, R167 ;  /* 0x00000000a70bd2ca */ /* 0x000fe200000e0000 */
[----:B------:R-:W-:Y:S01]  /*4370*/  IMAD.IADD R165, R8, 0x1, R164 ;  /* 0x0000000108a57824 */ /* 0x000fe200078e02a4 */
[----:B------:R-:W-:Y:S01]  /*4380*/  @!P5 R2UR UR7, R0 ;  /* 0x000000000007d2ca */ /* 0x000fe200000e0000 */
[----:B------:R-:W-:Y:S01]  /*4390*/  IMAD.IADD R167, R13, 0x1, R166 ;  /* 0x000000010da77824 */ /* 0x000fe200078e02a6 */
[C---:B------:R-:W-:Y:S04]  /*43a0*/  ISETP.NE.AND P0, PT, R29.reuse, 0x2, PT ;  /* 0x000000021d00780c */ /* 0x040fe80003f05270 */
[----:B------:R-:W-:Y:S01]  /*43b0*/  SEL R3, RZ, 0x1, P0 ;  /* 0x00000001ff037807 */ /* 0x000fe20000000000 */
[----:B------:R-:W-:Y:S01]  /*43c0*/  IMAD.U32 R10, RZ, RZ, UR8 ;  /* 0x00000008ff0a7e24 */ /* 0x000fe2000f8e00ff */
[----:B------:R-:W-:Y:S01]  /*43d0*/  @!UP1 UIADD3 UR8, UPT, UPT, UR6, 0x200, URZ ;  /* 0x0000020006089890 */ /* 0x000fe2000fffe0ff */
[----:B------:R-:W-:Y:S01]  /*43e0*/  SEL R29, R29, RZ, P0 ;  /* 0x000000ff1d1d7207 */ /* 0x000fe20000000000 */
[----:B------:R-:W-:Y:S01]  /*43f0*/  VOTEU.ALL UP1, P5 ;  /* 0x0000000000ff7886 */ /* 0x000fe20002820000 */
[----:B------:R-:W-:Y:S02]  /*4400*/  LOP3.LUT R28, R28, R3, RZ, 0x3c, !PT ;  /* 0x000000031c1c7212 */ /* 0x000fe400078e3cff */
[----:B------:R-:W-:Y:S01]  /*4410*/  IMAD.U32 R11, RZ, RZ, UR7 ;  /* 0x00000007ff0b7e24 */ /* 0x000fe2000f8e00ff */
[----:B------:R-:W-:Y:S04]  /*4420*/  @!P5 R2UR UR16, R10 ;  /* 0x000000000a10d2ca */ /* 0x000fe800000e0000 */
[----:B------:R-:W-:Y:S11]  /*4430*/  @!P5 R2UR UR17, R11 ;  /* 0x000000000b11d2ca */ /* 0x000ff600000e0000 */
[----:B------:R-:W-:Y:S02]  /*4440*/  @!UPT UIADD3 URZ, UPT, UPT, URZ, URZ, URZ ;  /* 0x000000fffffff290 */ /* 0x000fe4000fffe0ff */
[----:B------:R3:W-:Y:S01]  /*4450*/  @!UP1 UTMALDG.3D [UR8], [UR16], desc[UR14] ;  /* 0x00000e08100095b4 */ /* 0x0007e20008011000 */
[----:B------:R3:W-:Y:S01]  /*4460*/  @!P5 SYNCS.ARRIVE.TRANS64.RED.A0TR RZ, [UR6+0x70], R25 ;  /* 0x00007019ffffd9a7 */ /* 0x0007e20008300406 */
[----:B------:R-:W-:Y:S01]  /*4470*/  UPLOP3.LUT UP1, UPT, UPT, UPT, UPT, 0x80, 0x8 ;  /* 0x000000000008789c */ /* 0x000fe20003f2f070 */
[----:B------:R-:W-:Y:S01]  /*4480*/  SYNCS.ARRIVE.TRANS64.RED.A1T0 RZ, [UR37], RZ ;  /* 0x000000ffffff79a7 */ /* 0x000fe20008100425 */
[----:B------:R-:W-:Y:S09]  /*4490*/  @P3 BRA `(.L_x_78) ;  /* 0xfffffff400b43947 */ /* 0x000ff2000383ffff */
[----:B------:R-:W-:Y:S07]  /*44a0*/  MOV R0, UR6 ;  /* 0x0000000600007c02 */ /* 0x000fee0008000f00 */
.L_x_79:
[----:B-1----:R-:W-:-:S04]  /*44b0*/  SHF.L.U32 R3, R30, 0x1f, RZ ;  /* 0x0000001f1e037819 */ /* 0x002fc800000006ff */
[----:B------:R1:W2:Y:S03]  /*44c0*/  SYNCS.PHASECHK.TRANS64.TRYWAIT P0, [R0+URZ+0x78], R3 ;  /* 0x00007803000075a7 */ /* 0x0002a600080011ff */
[----:B--2---:R-:W-:Y:S05]  /*44d0*/  @!P0 NANOSLEEP.SYNCS 0x989680 ;  /* 0x009896800000895d */ /* 0x004fea0003900000 */
[----:B------:R-:W2:Y:S02]  /*44e0*/  @!P0 SYNCS.PHASECHK.TRANS64 P0, [R0+URZ+0x78], R3 ;  /* 0x00007803000085a7 */ /* 0x000ea400080010ff */
[----:B--23--:R-:W-:Y:S05]  /*44f0*/  @P0 EXIT ;  /* 0x000000000000094d */ /* 0x00cfea0003800000 */
[----:B------:R-:W-:Y:S05]  /*4500*/  BRA `(.L_x_79) ;  /* 0xfffffffc00e87947 */ /* 0x000fea000383ffff */
.L_x_70:
[----:B------:R-:W-:-:S06]  /*4510*/  UISETP.GE.AND UP1, UPT, UR8, 0x4, UPT ;  /* 0x000000040800788c */ /* 0x000fcc000bf26270 */
[----:B------:R-:W-:-:S13]  /*4520*/  PLOP3.LUT P0, PT, PT, PT, UP1, 0x80, 0x8 ;  /* 0x000000000008781c */ /* 0x000fda0003f0f018 */
[----:B------:R-:W-:Y:S05]  /*4530*/  @!P0 EXIT ;  /* 0x000000000000894d */ /* 0x000fea0003800000 */
[----:B------:R-:W-:Y:S01]  /*4540*/  BAR.SYNC.DEFER_BLOCKING 0x6, 0xa0 ;  /* 0x0182800000007b1d */ /* 0x000fe20000010000 */
[C---:B------:R-:W-:Y:S01]  /*4550*/  IMAD.SHL.U32 R180, R176.reuse, 0x40, RZ ;  /* 0x00000040b0b47824 */ /* 0x040fe200078e00ff */
[C---:B------:R-:W-:Y:S01]  /*4560*/  R2P PR, R176.reuse, 0x6 ;  /* 0x00000006b0007804 */ /* 0x040fe20000000000 */
[C---:B------:R-:W-:Y:S01]  /*4570*/  IMAD.SHL.U32 R2, R176.reuse, 0x8, RZ ;  /* 0x00000008b0027824 */ /* 0x040fe200078e00ff */
[----:B------:R-:W-:Y:S01]  /*4580*/  SHF.L.U32 R79, R176, 0x10, RZ ;  /* 0x00000010b04f7819 */ /* 0x000fe200000006ff */
[----:B------:R-:W-:Y:S01]  /*4590*/  IMAD.MOV.U32 R179, RZ, RZ, 0x10 ;  /* 0x00000010ffb37424 */ /* 0x000fe200078e00ff */
[----:B------:R-:W-:Y:S01]  /*45a0*/  UMOV UR43, 0x400 ;  /* 0x00000400002b7882 */ /* 0x000fe20000000000 */
[----:B------:R-:W-:Y:S01]  /*45b0*/  LOP3.LUT R3, R180, 0x180, RZ, 0xc0, !PT ;  /* 0x00000180b4037812 */ /* 0x000fe200078ec0ff */
[----:B------:R-:W-:Y:S01]  /*45c0*/  ULEA UR43, UR37, UR43, 0x18 ;  /* 0x0000002b252b7291 */ /* 0x000fe2000f8ec0ff */
[----:B------:R-:W1:Y:S01]  /*45d0*/  LDC R171, c[0x0][0x370] ;  /* 0x0000dc00ffab7b82 */ /* 0x000e620000000800 */
[----:B------:R-:W-:Y:S01]  /*45e0*/  SEL R179, R179, 0xfffffff0, !P1 ;  /* 0xfffffff0b3b37807 */ /* 0x000fe20004800000 */
[----:B------:R-:W-:Y:S01]  /*45f0*/  HFMA2 R183, -RZ, RZ, 0, 0 ;  /* 0x00000000ffb77431 */ /* 0x000fe200000001ff */
[----:B------:R-:W-:Y:S01]  /*4600*/  LOP3.LUT R3, R3, 0x30, R2, 0xf8, !PT ;  /* 0x0000003003037812 */ /* 0x000fe200078ef802 */
[----:B------:R-:W-:Y:S01]  /*4610*/  UIADD3 UR4, UPT, UPT, UR43, 0x2200, URZ ;  /* 0x000022002b047890 */ /* 0x000fe2000fffe0ff */
[----:B------:R-:W-:Y:S01]  /*4620*/  LOP3.LUT R79, R79, 0x600000, RZ, 0xc0, !PT ;  /* 0x006000004f4f7812 */ /* 0x000fe200078ec0ff */
[----:B------:R-:W-:Y:S01]  /*4630*/  IMAD.MOV.U32 R76, RZ, RZ, RZ ;  /* 0x000000ffff4c7224 */ /* 0x000fe200078e00ff */
[----:B------:R-:W-:Y:S01]  /*4640*/  LOP3.LUT R180, R3, 0x1e40, R180, 0xf8, !PT ;  /* 0x00001e4003b47812 */ /* 0x000fe200078ef8b4 */
[----:B------:R-:W2:Y:S01]  /*4650*/  LDC R74, c[0x0][0xb0c] ;  /* 0x0002c300ff4a7b82 */ /* 0x000ea20000000800 */
[----:B------:R-:W-:Y:S01]  /*4660*/  IMAD.MOV.U32 R3, RZ, RZ, 0x20 ;  /* 0x00000020ff037424 */ /* 0x000fe200078e00ff */
[----:B------:R-:W-:Y:S01]  /*4670*/  CS2R R184, SRZ ;  /* 0x0000000000b87805 */ /* 0x000fe2000001ff00 */
[----:B------:R-:W-:Y:S01]  /*4680*/  IMAD.MOV.U32 R188, RZ, RZ, RZ ;  /* 0x000000ffffbc7224 */ /* 0x000fe200078e00ff */
[----:B------:R-:W4:Y:S01]  /*4690*/  LDCU.64 UR46, c[0x0][0x348] ;  /* 0x00006900ff2e77ac */ /* 0x000f220008000a00 */
[----:B------:R-:W-:Y:S01]  /*46a0*/  VIADD R2, R180, UR43 ;  /* 0x0000002bb4027c36 */ /* 0x000fe20008000000 */
[----:B------:R-:W-:Y:S01]  /*46b0*/  SEL R3, R3, 0xffffffe0, !P2 ;  /* 0xffffffe003037807 */ /* 0x000fe20005000000 */
[----:B------:R-:W3:Y:S01]  /*46c0*/  LDS R0, [UR43+0x140] ;  /* 0x0001402bff007984 */ /* 0x000ee20008000800 */
[----:B------:R-:W1:Y:S01]  /*46d0*/  LDC R169, c[0x0][0xb20] ;  /* 0x0002c800ffa97b82 */ /* 0x000e620000000800 */
[----:B------:R-:W-:Y:S01]  /*46e0*/  IMAD.U32 R186, RZ, RZ, UR4 ;  /* 0x00000004ffba7e24 */ /* 0x000fe2000f8e00ff */
[----:B------:R-:W-:Y:S01]  /*46f0*/  SHF.R.U32.HI R4, RZ, 0x4, R3 ;  /* 0x00000004ff047819 */ /* 0x000fe20000011603 */
[--C-:B------:R-:W-:Y:S01]  /*4700*/  IMAD.IADD R178, R3, 0x1, R2.reuse ;  /* 0x0000000103b27824 */ /* 0x100fe200078e0202 */
[----:B------:R-:W1:Y:S02]  /*4710*/  LDCU.64 UR38, c[0x0][0x888] ;  /* 0x00011100ff2677ac */ /* 0x000e640008000a00 */
[C---:B------:R-:W-:Y:S01]  /*4720*/  LEA.HI R177, R179.reuse, R4, RZ, 0x1c ;  /* 0x00000004b3b17211 */ /* 0x040fe200078fe0ff */
[----:B------:R-:W-:Y:S01]  /*4730*/  IMAD.IADD R179, R179, 0x1, R2 ;  /* 0x00000001b3b37824 */ /* 0x000fe200078e0202 */
[----:B------:R-:W1:Y:S01]  /*4740*/  LDC R73, c[0x0][0xb30] ;  /* 0x0002cc00ff497b82 */ /* 0x000e620000000800 */
[----:B------:R-:W-:Y:S01]  /*4750*/  UIADD3 UR42, UPT, UPT, UR43, 0x200, URZ ;  /* 0x000002002b2a7890 */ /* 0x000fe2000fffe0ff */
[----:B------:R-:W-:-:S06]  /*4760*/  LEA R177, R177, R2, 0x4 ;  /* 0x00000002b1b17211 */ /* 0x000fcc00078e20ff */
[----:B------:R-:W1:Y:S08]  /*4770*/  LDC.64 R158, c[0x0][0xb10] ;  /* 0x0002c400ff9e7b82 */ /* 0x000e700000000a00 */
[----:B------:R-:W1:Y:S08]  /*4780*/  LDC.64 R70, c[0x0][0xb18] ;  /* 0x0002c600ff467b82 */ /* 0x000e700000000a00 */
[----:B------:R-:W1:Y:S01]  /*4790*/  LDC.64 R154, c[0x0][0x888] ;  /* 0x00022200ff9a7b82 */ /* 0x000e620000000a00 */
[----:B---3--:R-:W-:-:S07]  /*47a0*/  IMAD.IADD R79, R0, 0x1, R79 ;  /* 0x00000001004f7824 */ /* 0x008fce00078e024f */
[----:B------:R-:W3:Y:S08]  /*47b0*/  LDC.64 R68, c[0x0][0xb28] ;  /* 0x0002ca00ff447b82 */ /* 0x000ef00000000a00 */
[----:B------:R-:W1:Y:S08]  /*47c0*/  LDC.64 R156, c[0x0][0x890] ;  /* 0x00022400ff9c7b82 */ /* 0x000e700000000a00 */
[----:B------:R-:W1:Y:S08]  /*47d0*/  LDC.64 R152, c[0x0][0x8b0] ;  /* 0x00022c00ff987b82 */ /* 0x000e700000000a00 */
[----:B------:R-:W1:Y:S08]  /*47e0*/  LDC.64 R146, c[0x0][0x8a8] ;  /* 0x00022a00ff927b82 */ /* 0x000e700000000a00 */
[----:B--2-4-:R-:W1:Y:S02]  /*47f0*/  LDC R170, c[0x0][0x374] ;  /* 0x0000dd00ffaa7b82 */ /* 0x014e640000000800 */
.L_x_97:
[----:B------:R-:W-:Y:S02]  /*4800*/  LEA R0, R188, UR43, 0x3 ;  /* 0x0000002bbc007c11 */ /* 0x000fe4000f8e18ff */
[----:B------:R-:W-:Y:S02]  /*4810*/  SHF.L.U32 R3, R184, 0x1f, RZ ;  /* 0x0000001fb8037819 */ /* 0x000fe400000006ff */
[----:B------:R-:W-:Y:S02]  /*4820*/  LEA R16, R188, UR43, 0x4 ;  /* 0x0000002bbc107c11 */ /* 0x000fe4000f8e20ff */
[----:B--2---:R-:W2:Y:S02]  /*4830*/  SYNCS.PHASECHK.TRANS64.TRYWAIT P0, [R0+URZ+0x90], R3 ;  /* 0x00009003000075a7 */ /* 0x004ea400080011ff */
[----:B-12---:R-:W-:Y:S05]  /*4840*/  @!P0 BRA `(.L_x_80) ;  /* 0x0000002800e48947 */ /* 0x006fea0003800000 */
.L_x_135:
[----:B------:R-:W4:Y:S01]  /*4850*/  LDC.64 R12, c[0x0][0xb10] ;  /* 0x0002c400ff0c7b82 */ /* 0x000f220000000a00 */
[----:B------:R-:W3:Y:S01]  /*4860*/  LDS.128 R16, [R16+0x120] ;  /* 0x0001200010107984 */ /* 0x000ee20000000c00 */
[----:B-1----:R-:W-:Y:S01]  /*4870*/  ISETP.NE.AND P1, PT, R73, 0x1, PT ;  /* 0x000000014900780c */ /* 0x002fe20003f25270 */
[----:B--2---:R-:W-:Y:S01]  /*4880*/  VIADD R0, R0, 0xa0 ;  /* 0x000000a000007836 */ /* 0x004fe20000000000 */
[----:B------:R-:W-:Y:S04]  /*4890*/  ISETP.GE.AND P0, PT, R72, 0x1, PT ;  /* 0x000000014800780c */ /* 0x000fe80003f06270 */
[----:B------:R-:W1:Y:S01]  /*48a0*/  LDC.64 R10, c[0x0][0xb18] ;  /* 0x0002c600ff0a7b82 */ /* 0x000e620000000a00 */
[----:B------:R-:W-:Y:S01]  /*48b0*/  PRMT R0, RZ, 0x654, R0 ;  /* 0x00000654ff007816 */ /* 0x000fe20000000000 */
[----:B------:R-:W-:Y:S01]  /*48c0*/  @!PT LDS RZ, [RZ] ;  /* 0x00000000fffff984 */ /* 0x000fe20000000800 */
[----:B------:R-:W-:Y:S01]  /*48d0*/  @!PT LDS RZ, [RZ] ;  /* 0x00000000fffff984 */ /* 0x000fe20000000800 */
[----:B------:R-:W-:Y:S01]  /*48e0*/  @!PT LDS RZ, [RZ] ;  /* 0x00000000fffff984 */ /* 0x000fe20000000800 */
[----:B------:R-:W-:Y:S01]  /*48f0*/  @!PT LDS RZ, [RZ] ;  /* 0x00000000fffff984 */ /* 0x000fe20000000800 */
[----:B------:R2:W-:Y:S06]  /*4900*/  MEMBAR.ALL.CTA ;  /* 0x0000000000007992 */ /* 0x0005ec0000008000 */
[----:B--2---:R-:W2:Y:S01]  /*4910*/  FENCE.VIEW.ASYNC.S ;  /* 0x00000000000073c6 */ /* 0x004ea20000000000 */
[----:B------:R-:W1:Y:S08]  /*4920*/  @!P1 LDC R14, c[0x0][0xb20] ;  /* 0x0002c800ff0e9b82 */ /* 0x000e700000000800 */
[----:B------:R-:W1:Y:S01]  /*4930*/  @!P1 LDC R9, c[0x0][0xb0c] ;  /* 0x0002c300ff099b82 */ /* 0x000e620000000800 */
[----:B--2---:R2:W-:Y:S01]  /*4940*/  SYNCS.ARRIVE.TRANS64.RED.A1T0 RZ, [R0+URZ], RZ ;  /* 0x000000ff00ff79a7 */ /* 0x0045e200081004ff */
[----:B---3--:R-:W-:Y:S04]  /*4950*/  LOP3.LUT P4, RZ, R18, 0x1, RZ, 0xc0, !PT ;  /* 0x0000000112ff7812 */ /* 0x008fe8000788c0ff */
[----:B------:R-:W-:Y:S09]  /*4960*/  P2R R187, PR, RZ, 0x10 ;  /* 0x00000010ffbb7803 */ /* 0x000ff20000000000 */
[----:B------:R-:W-:Y:S02]  /*4970*/  @P4 MOV R77, R16 ;  /* 0x00000010004d4202 */ /* 0x000fe40000000f00 */
[----:B------:R-:W-:Y:S01]  /*4980*/  @P4 LOP3.LUT R75, R17, 0xffff, RZ, 0xc0, !PT ;  /* 0x0000ffff114b4812 */ /* 0x000fe200078ec0ff */
[----:B--2-4-:R-:W-:Y:S06]  /*4990*/  @!P0 BRA `(.L_x_81) ;  /* 0x0000000000a48947 */ /* 0x014fec0003800000 */
[----:B------:R-:W-:Y:S01]  /*49a0*/  IMAD.HI.U32 R22, R170, R71, RZ ;  /* 0x00000047aa167227 */ /* 0x000fe200078e00ff */
[----:B------:R-:W-:Y:S02]  /*49b0*/  ISETP.NE.AND P0, PT, R70, 0x1, PT ;  /* 0x000000014600780c */ /* 0x000fe40003f05270 */
[----:B------:R-:W-:Y:S01]  /*49c0*/  ISETP.NE.AND P2, PT, R72, 0x1, PT ;  /* 0x000000014800780c */ /* 0x000fe20003f45270 */
[-C--:B------:R-:W-:Y:S01]  /*49d0*/  IMAD.HI.U32 R20, R171, R158.reuse, RZ ;  /* 0x0000009eab147227 */ /* 0x080fe200078e00ff */
[----:B------:R-:W-:Y:S02]  /*49e0*/  SHF.R.U32.HI R21, RZ, R169, R22 ;  /* 0x000000a9ff157219 */ /* 0x000fe40000011616 */
[----:B------:R-:W-:Y:S01]  /*49f0*/  ISETP.NE.AND P3, PT, R74, 0x1, PT ;  /* 0x000000014a00780c */ /* 0x000fe20003f65270 */
[----:B------:R-:W-:Y:S01]  /*4a00*/  IMAD.HI.U32 R26, R75, R71, RZ ;  /* 0x000000474b1a7227 */ /* 0x000fe200078e00ff */
[----:B------:R-:W-:Y:S02]  /*4a10*/  SHF.R.U32.HI R20, RZ, R159, R20 ;  /* 0x0000009fff147219 */ /* 0x000fe40000011614 */
[----:B------:R-:W-:Y:S01]  /*4a20*/  SEL R3, R170, R21, !P0 ;  /* 0x00000015aa037207 */ /* 0x000fe20004000000 */
[----:B------:R-:W-:Y:S01]  /*4a30*/  IMAD.HI.U32 R24, R77, R158, RZ ;  /* 0x0000009e4d187227 */ /* 0x000fe200078e00ff */
[----:B------:R-:W-:Y:S03]  /*4a40*/  SEL R7, R171, R20, !P3 ;  /* 0x00000014ab077207 */ /* 0x000fe60005800000 */
[-C--:B------:R-:W-:Y:S01]  /*4a50*/  IMAD.HI.U32 R20, R3, R68.reuse, RZ ;  /* 0x0000004403147227 */ /* 0x080fe200078e00ff */
[----:B------:R-:W-:Y:S03]  /*4a60*/  SHF.R.U32.HI R24, RZ, R159, R24 ;  /* 0x0000009fff187219 */ /* 0x000fe60000011618 */
[----:B------:R-:W-:Y:S01]  /*4a70*/  IMAD.HI.U32 R22, R7, R68, RZ ;  /* 0x0000004407167227 */ /* 0x000fe200078e00ff */
[----:B------:R-:W-:Y:S02]  /*4a80*/  @P2 SHF.R.U32.HI R3, RZ, R69, R20 ;  /* 0x00000045ff032219 */ /* 0x000fe40000011614 */
[----:B------:R-:W-:Y:S02]  /*4a90*/  SHF.R.U32.HI R20, RZ, R169, R26 ;  /* 0x000000a9ff147219 */ /* 0x000fe4000001161a */
[----:B------:R-:W-:Y:S01]  /*4aa0*/  @P2 SHF.R.U32.HI R7, RZ, R69, R22 ;  /* 0x00000045ff072219 */ /* 0x000fe20000011616 */
[C---:B------:R-:W-:Y:S01]  /*4ab0*/  IMAD R2, R72.reuse, R3, RZ ;  /* 0x0000000348027224 */ /* 0x040fe200078e02ff */
[----:B------:R-:W-:Y:S02]  /*4ac0*/  SEL R5, R75, R20, !P0 ;  /* 0x000000144b057207 */ /* 0x000fe40004000000 */
[----:B------:R-:W-:Y:S01]  /*4ad0*/  SEL R3, R77, R24, !P3 ;  /* 0x000000184d037207 */ /* 0x000fe20005800000 */
[----:B------:R-:W-:Y:S01]  /*4ae0*/  IMAD R4, R72, R7, RZ ;  /* 0x0000000748047224 */ /* 0x000fe200078e02ff */
[C---:B------:R-:W-:Y:S01]  /*4af0*/  ISETP.GE.AND P0, PT, R5.reuse, R2, PT ;  /* 0x000000020500720c */ /* 0x040fe20003f06270 */
[----:B------:R-:W-:Y:S03]  /*4b00*/  IMAD.HI.U32 R6, R5, R68, RZ ;  /* 0x0000004405067227 */ /* 0x000fe600078e00ff */
[----:B------:R-:W-:Y:S01]  /*4b10*/  ISETP.GE.OR P0, PT, R3, R4, P0 ;  /* 0x000000040300720c */ /* 0x000fe20000706670 */
[----:B------:R-:W-:Y:S01]  /*4b20*/  IMAD.MOV R4, RZ, RZ, -R3 ;  /* 0x000000ffff047224 */ /* 0x000fe200078e0a03 */
[-C--:B------:R-:W-:Y:S03]  /*4b30*/  SHF.R.U32.HI R6, RZ, R69.reuse, R6 ;  /* 0x00000045ff067219 */ /* 0x080fe60000011606 */
[----:B------:R-:W-:Y:S01]  /*4b40*/  IMAD R77, R74, R4, R77 ;  /* 0x000000044a4d7224 */ /* 0x000fe200078e024d */
[----:B------:R-:W-:Y:S05]  /*4b50*/  SEL R15, R5, R6, !P2 ;  /* 0x00000006050f7207 */ /* 0x000fea0005000000 */
[----:B------:R-:W-:Y:S02]  /*4b60*/  IMAD.MOV R6, RZ, RZ, -R15 ;  /* 0x000000ffff067224 */ /* 0x000fe400078e0a0f */
[C---:B------:R-:W-:Y:S04]  /*4b70*/  @!P0 IMAD.HI.U32 R2, R3.reuse, R68, RZ ;  /* 0x0000004403028227 */ /* 0x040fe800078e00ff */
[----:B------:R-:W-:Y:S01]  /*4b80*/  IMAD R6, R72, R6, R5 ;  /* 0x0000000648067224 */ /* 0x000fe200078e0205 */
[----:B------:R-:W-:Y:S04]  /*4b90*/  @!P0 SHF.R.U32.HI R2, RZ, R69, R2 ;  /* 0x00000045ff028219 */ /* 0x000fe80000011602 */
[----:B------:R-:W-:Y:S02]  /*4ba0*/  @!P0 SEL R0, R3, R2, !P2 ;  /* 0x0000000203008207 */ /* 0x000fe40005000000 */
[----:B------:R-:W-:Y:S02]  /*4bb0*/  IADD3 R2, PT, PT, -R5, RZ, RZ ;  /* 0x000000ff05027210 */ /* 0x000fe40007ffe1ff */
[----:B------:R-:W-:Y:S01]  /*4bc0*/  @!P0 IADD3 R8, PT, PT, R15, -R0, RZ ;  /* 0x800000000f088210 */ /* 0x000fe20007ffe0ff */
[----:B------:R-:W-:Y:S02]  /*4bd0*/  @!P0 IMAD R0, R7, R6, R0 ;  /* 0x0000000607008224 */ /* 0x000fe400078e0200 */
[----:B------:R-:W-:Y:S02]  /*4be0*/  IMAD R75, R70, R2, R75 ;  /* 0x00000002464b7224 */ /* 0x000fe400078e024b */
[----:B------:R-:W-:Y:S02]  /*4bf0*/  @!P0 IMAD R5, R8, R72, R3 ;  /* 0x0000004808058224 */ /* 0x000fe400078e0203 */
[----:B------:R-:W-:Y:S04]  /*4c00*/  @!P0 IMAD.MOV.U32 R3, RZ, RZ, R0 ;  /* 0x000000ffff038224 */ /* 0x000fe800078e0000 */
[----:B------:R-:W-:Y:S02]  /*4c10*/  IMAD R77, R3, R74, R77 ;  /* 0x0000004a034d7224 */ /* 0x000fe400078e024d */
[----:B------:R-:W-:Y:S07]  /*4c20*/  IMAD R75, R5, R70, R75 ;  /* 0x00000046054b7224 */ /* 0x000fee00078e024b */
.L_x_81:
[----:B------:R-:W-:Y:S01]  /*4c30*/  @!P1 IMAD.HI.U32 R0, R77, R12, RZ ;  /* 0x0000000c4d009227 */ /* 0x000fe200078e00ff */
[----:B-1----:R-:W-:Y:S01]  /*4c40*/  @!P1 ISETP.NE.AND P0, PT, R10, 0x1, PT ;  /* 0x000000010a00980c */ /* 0x002fe20003f05270 */
[----:B------:R-:W-:Y:S01]  /*4c50*/  ULOP3.LUT UP0, URZ, UR42, 0x1b0, URZ, 0xc0, !UPT ;  /* 0x000001b02aff7892 */ /* 0x000fe2000f80c0ff */
[----:B------:R-:W-:Y:S01]  /*4c60*/  @!P1 ISETP.NE.AND P2, PT, R9, 0x1, PT ;  /* 0x000000010900980c */ /* 0x000fe20003f45270 */
[----:B------:R-:W-:Y:S01]  /*4c70*/  @!P1 IMAD.HI.U32 R3, R75, R11, RZ ;  /* 0x0000000b4b039227 */ /* 0x000fe200078e00ff */
[----:B------:R-:W-:Y:S02]  /*4c80*/  @!P1 SHF.R.U32.HI R0, RZ, R13, R0 ;  /* 0x0000000dff009219 */ /* 0x000fe40000011600 */
[----:B------:R-:W-:Y:S01]  /*4c90*/  @P4 SHF.R.U32.HI R182, RZ, 0x10, R17 ;  /* 0x00000010ffb64819 */ /* 0x000fe20000011611 */
[----:B------:R-:W-:Y:S01]  /*4ca0*/  VIADD R188, R188, 0x1 ;  /* 0x00000001bcbc7836 */ /* 0x000fe20000000000 */
[----:B------:R-:W-:Y:S02]  /*4cb0*/  @!P1 SHF.R.U32.HI R2, RZ, R14, R3 ;  /* 0x0000000eff029219 */ /* 0x000fe40000011603 */
[----:B------:R-:W-:Y:S02]  /*4cc0*/  @!P1 SEL R3, R77, R0, !P2 ;  /* 0x000000004d039207 */ /* 0x000fe40005000000 */
[----:B------:R-:W-:Y:S05]  /*4cd0*/  @!P1 SEL R2, R75, R2, !P0 ;  /* 0x000000024b029207 */ /* 0x000fea0004000000 */
[----:B------:R-:W-:Y:S02]  /*4ce0*/  @!P1 IMAD.IADD R0, R2, 0x1, -R3 ;  /* 0x0000000102009824 */ /* 0x000fe400078e0a03 */
[----:B------:R-:W-:Y:S02]  /*4cf0*/  @!P1 IMAD.IADD R2, R3, 0x1, -R2 ;  /* 0x0000000103029824 */ /* 0x000fe400078e0a02 */
[----:B------:R-:W-:Y:S02]  /*4d00*/  @!P1 IMAD R77, R0, R9, R77 ;  /* 0x00000009004d9224 */ /* 0x000fe400078e024d */
[----:B------:R-:W-:Y:S01]  /*4d10*/  @!P1 IMAD R75, R2, R10, R75 ;  /* 0x0000000a024b9224 */ /* 0x000fe200078e024b */
[----:B------:R-:W-:Y:S06]  /*4d20*/  BRA.U !UP0, `(.L_x_82) ;  /* 0x0000000108407547 */ /* 0x000fec000b800000 */
[----:B------:R-:W1:Y:S01]  /*4d30*/  LDCU.64 UR8, c[0x4][0x80] ;  /* 0x01001000ff0877ac */ /* 0x000e620008000a00 */
[----:B------:R-:W-:Y:S01]  /*4d40*/  MOV R3, 0x0 ;  /* 0x0000000000037802 */ /* 0x000fe20000000f00 */
[----:B------:R-:W-:Y:S02]  /*4d50*/  HFMA2 R12, -RZ, RZ, 0, 5.9604644775390625e-08 ;  /* 0x00000001ff0c7431 */ /* 0x000fe400000001ff */
[----:B------:R-:W-:Y:S02]  /*4d60*/  IMAD.MOV.U32 R8, RZ, RZ, 0x70 ;  /* 0x00000070ff087424 */ /* 0x000fe400078e00ff */
[----:B------:R-:W-:Y:S01]  /*4d70*/  IMAD.MOV.U32 R13, RZ, RZ, RZ ;  /* 0x000000ffff0d7224 */ /* 0x000fe200078e00ff */
[----:B------:R-:W2:Y:S01]  /*4d80*/  LDCU.64 UR6, c[0x4][0x88] ;  /* 0x01001100ff0677ac */ /* 0x000ea20008000a00 */
[----:B------:R-:W3:Y:S01]  /*4d90*/  LDC.64 R2, c[0x4][R3] ;  /* 0x0100000003027b82 */ /* 0x000ee20000000a00 */
[----:B------:R-:W4:Y:S01]  /*4da0*/  LDCU.64 UR4, c[0x4][0x8] ;  /* 0x01000100ff0477ac */ /* 0x000f220008000a00 */
[----:B-1----:R-:W-:Y:S01]  /*4db0*/  MOV R5, UR9 ;  /* 0x0000000900057c02 */ /* 0x002fe20008000f00 */
[----:B------:R-:W-:Y:S01]  /*4dc0*/  IMAD.U32 R4, RZ, RZ, UR8 ;  /* 0x00000008ff047e24 */ /* 0x000fe2000f8e00ff */
[----:B--2---:R-:W-:Y:S01]  /*4dd0*/  MOV R7, UR7 ;  /* 0x0000000700077c02 */ /* 0x004fe20008000f00 */
[----:B------:R-:W-:Y:S01]  /*4de0*/  IMAD.U32 R6, RZ, RZ, UR6 ;  /* 0x00000006ff067e24 */ /* 0x000fe2000f8e00ff */
[----:B----4-:R-:W-:Y:S01]  /*4df0*/  MOV R11, UR5 ;  /* 0x00000005000b7c02 */ /* 0x010fe20008000f00 */
[----:B------:R-:W-:Y:S02]  /*4e00*/  IMAD.U32 R10, RZ, RZ, UR4 ;  /* 0x00000004ff0a7e24 */ /* 0x000fe4000f8e00ff */
[----:B------:R-:W-:Y:S07]  /*4e10*/  LEPC R20, `(.L_x_82) ;  /* 0x000000001014794e */ /* 0x000fee0000000000 */
[----:B---3-5:R-:W-:Y:S05]  /*4e20*/  CALL.ABS.NOINC R2 ;  /* 0x0000000002007343 */ /* 0x028fea0003c00000 */
.L_x_82:
[----:B------:R-:W-:Y:S01]  /*4e30*/  LOP3.LUT P0, RZ, R186, 0x1b0, RZ, 0xc0, !PT ;  /* 0x000001b0baff7812 */ /* 0x000fe2000780c0ff */
[----:B------:R-:W-:Y:S11]  /*4e40*/  BSSY.RECONVERGENT B6, `(.L_x_83) ;  /* 0x0000013000067945 */ /* 0x000ff60003800200 */
[----:B------:R-:W-:Y:S01]  /*4e50*/  @!UPT UIADD3 URZ, UPT, UPT, URZ, URZ, URZ ;  /* 0x000000fffffff290 */ /* 0x000fe2000fffe0ff */
[----:B------:R-:W-:Y:S05]  /*4e60*/  @!P0 BRA `(.L_x_84) ;  /* 0x0000000000408947 */ /* 0x000fea0003800000 */
        /* <DEDUP_REMOVED lines=16> */
.L_x_84:
[----:B------:R-:W-:Y:S05]  /*4f70*/  BSYNC.RECONVERGENT B6 ;  /* 0x0000000000067941 */ /* 0x000fea0003800200 */
.L_x_83:
[----:B------:R-:W-:Y:S01]  /*4f80*/  ISETP.NE.U32.AND P3, PT, R156, RZ, PT ;  /* 0x000000ff9c00720c */ /* 0x000fe20003f65070 */
[----:B------:R-:W-:Y:S01]  /*4f90*/  UISETP.NE.AND UP1, UPT, UR44, URZ, UPT ;  /* 0x000000ff2c00728c */ /* 0x000fe2000bf25270 */
[----:B------:R-:W-:Y:S02]  /*4fa0*/  ISETP.NE.U32.AND P4, PT, R152, RZ, PT ;  /* 0x000000ff9800720c */ /* 0x000fe40003f85070 */
[----:B------:R-:W-:Y:S02]  /*4fb0*/  ISETP.NE.AND.EX P3, PT, R157, RZ, PT, P3 ;  /* 0x000000ff9d00720c */ /* 0x000fe40003f65330 */
[----:B------:R-:W-:Y:S02]  /*4fc0*/  PLOP3.LUT P1, PT, PT, PT, PT, 0x8, 0x80 ;  /* 0x000000000080781c */ /* 0x000fe40003f2e170 */
[----:B------:R-:W-:Y:S02]  /*4fd0*/  PLOP3.LUT P0, PT, PT, PT, UP1, 0x80, 0x8 ;  /* 0x000000000008781c */ /* 0x000fe40003f0f018 */
[----:B------:R-:W-:Y:S02]  /*4fe0*/  ISETP.NE.AND.EX P4, PT, R153, RZ, PT, P4 ;  /* 0x000000ff9900720c */ /* 0x000fe40003f85340 */
[----:B------:R-:W1:Y:S09]  /*4ff0*/  @UP1 LDCU.64 UR4, c[0x0][0x888] ;  /* 0x00011100ff0417ac */ /* 0x000e720008000a00 */
[----:B------:R-:W-:Y:S01]  /*5000*/  @P0 PLOP3.LUT P1, PT, P3, PT, PT, 0x80, 0x8 ;  /* 0x000000000008081c */ /* 0x000fe20001f2f070 */
[----:B-1----:R-:W-:Y:S04]  /*5010*/  @UP1 UISETP.NE.U32.AND UP0, UPT, UR4, URZ, UPT ;  /* 0x000000ff0400128c */ /* 0x002fe8000bf05070 */
[----:B------:R-:W-:Y:S04]  /*5020*/  @UP1 UISETP.NE.AND.EX UP0, UPT, UR5, URZ, UPT, UP0 ;  /* 0x000000ff0500128c */ /* 0x000fe8000bf05300 */
[----:B------:R-:W-:Y:S01]  /*5030*/  @UP1 USEL UR4, URZ, 0xffffffff, UP0 ;  /* 0xffffffffff041887 */ /* 0x000fe20008000000 */
[----:B------:R-:W-:Y:S11]  /*5040*/  @!P3 BRA `(.L_x_85) ;  /* 0x00000000002cb947 */ /* 0x000ff60003800000 */
[----:B------:R-:W-:Y:S01]  /*5050*/  ISETP.NE.U32.AND P2, PT, R154, RZ, PT ;  /* 0x000000ff9a00720c */ /* 0x000fe20003f45070 */
[----:B------:R-:W-:Y:S03]  /*5060*/  IMAD.MOV.U32 R168, RZ, RZ, 0x1 ;  /* 0x00000001ffa87424 */ /* 0x000fe600078e00ff */
[----:B------:R-:W-:Y:S11]  /*5070*/  ISETP.NE.AND.EX P2, PT, R155, RZ, PT, P2 ;  /* 0x000000ff9b00720c */ /* 0x000ff60003f45320 */
[----:B------:R-:W-:Y:S02]  /*5080*/  @!UPT UIADD3 URZ, UPT, UPT, URZ, URZ, URZ ;  /* 0x000000fffffff290 */ /* 0x000fe4000fffe0ff */
[----:B------:R-:W1:Y:S01]  /*5090*/  @P2 LDC.64 R2, c[0x0][0x888] ;  /* 0x00022200ff022b82 */ /* 0x000e620000000a00 */
[----:B------:R-:W-:Y:S04]  /*50a0*/  @P2 IMAD R0, R156, UR36, RZ ;  /* 0x000000249c002c24 */ /* 0x000fe8000f8e02ff */
[----:B-1----:R-:W-:Y:S04]  /*50b0*/  @P2 IMAD.WIDE R2, R0, 0x4, R2 ;  /* 0x0000000400022825 */ /* 0x002fe800078e0202 */
[----:B------:R-:W-:Y:S01]  /*50c0*/  HFMA2 R0, -RZ, RZ, 0, 5.9604644775390625e-08 ;  /* 0x00000001ff007431 */ /* 0x000fe200000001ff */
[----:B-----5:R1:W5:Y:S04]  /*50d0*/  @P2 LDG.E R80, desc[UR40][R2.64] ;  /* 0x0000002802502981 */ /* 0x020368000c1e1900 */
[----:B------:R-:W-:Y:S01]  /*50e0*/  @!P2 PRMT R168, R0, 0x7610, R168 ;  /* 0x0000761000a8a816 */ /* 0x000fe200000000a8 */
[----:B-1----:R-:W2:Y:S06]  /*50f0*/  @!P2 LDC R80, c[0x0][0x880] ;  /* 0x00022000ff50ab82 */ /* 0x002eac0000000800 */
.L_x_85:
[----:B------:R-:W-:Y:S05]  /*5100*/  @!P4 BRA `(.L_x_86) ;  /* 0x000000000020c947 */ /* 0x000fea0003800000 */
[----:B------:R-:W-:Y:S04]  /*5110*/  ISETP.NE.U32.AND P2, PT, R146, RZ, PT ;  /* 0x000000ff9200720c */ /* 0x000fe80003f45070 */
[----:B------:R-:W-:Y:S11]  /*5120*/  ISETP.NE.AND.EX P2, PT, R147, RZ, PT, P2 ;  /* 0x000000ff9300720c */ /* 0x000ff60003f45320 */
[----:B------:R-:W-:Y:S02]  /*5130*/  @!UPT UIADD3 URZ, UPT, UPT, URZ, URZ, URZ ;  /* 0x000000fffffff290 */ /* 0x000fe4000fffe0ff */
[----:B------:R-:W1:Y:S01]  /*5140*/  @P2 LDC.64 R2, c[0x0][0x8a8] ;  /* 0x00022a00ff022b82 */ /* 0x000e620000000a00 */
[----:B------:R-:W-:Y:S04]  /*5150*/  @P2 IMAD R0, R152, UR36, RZ ;  /* 0x0000002498002c24 */ /* 0x000fe8000f8e02ff */
[----:B-1----:R-:W-:Y:S05]  /*5160*/  @P2 IMAD.WIDE R2, R0, 0x4, R2 ;  /* 0x0000000400022825 */ /* 0x002fea00078e0202 */
[----:B-----5:R1:W5:Y:S02]  /*5170*/  @P2 LDG.E R78, desc[UR40][R2.64] ;  /* 0x00000028024e2981 */ /* 0x020364000c1e1900 */
[----:B-1----:R-:W3:Y:S02]  /*5180*/  @!P2 LDC R78, c[0x0][0x8a0] ;  /* 0x00022800ff4eab82 */ /* 0x002ee40000000800 */
.L_x_86:
[----:B--2--5:R-:W-:Y:S01]  /*5190*/  @P0 ISETP.NE.AND P4, PT, R80, RZ, PT ;  /* 0x000000ff5000020c */ /* 0x024fe20003f85270 */
[----:B------:R-:W-:Y:S01]  /*51a0*/  IMAD.U32 R0, RZ, RZ, UR4 ;  /* 0x00000004ff007e24 */ /* 0x000fe2000f8e00ff */
[----:B------:R-:W-:Y:S01]  /*51b0*/  @P0 LOP3.LUT P2, RZ, R168, 0xff, RZ, 0xc0, !PT ;  /* 0x000000ffa8ff0812 */ /* 0x000fe2000784c0ff */
[----:B------:R-:W-:Y:S01]  /*51c0*/  BSSY B1, `(.L_x_87) ;  /* 0x000003d000017945 */ /* 0x000fe20003800000 */
[----:B------:R-:W-:Y:S01]  /*51d0*/  @P0 SEL R3, RZ, 0xffffffff, P4 ;  /* 0xffffffffff030807 */ /* 0x000fe20002000000 */
[C---:B------:R-:W-:Y:S01]  /*51e0*/  IMAD R64, R76.reuse, 0x40, R79 ;  /* 0x000000404c407824 */ /* 0x040fe200078e024f */
[----:B------:R-:W-:Y:S02]  /*51f0*/  LEA R148, R76, UR43, 0x3 ;  /* 0x0000002b4c947c11 */ /* 0x000fe4000f8e18ff */
[----:B------:R-:W-:Y:S02]  /*5200*/  CS2R R102, SRZ ;  /* 0x0000000000667805 */ /* 0x000fe4000001ff00 */
[----:B------:R-:W-:Y:S02]  /*5210*/  @P1 SEL R3, R0, R3, !P2 ;  /* 0x0000000300031207 */ /* 0x000fe40005000000 */
[----:B------:R-:W-:Y:S02]  /*5220*/  CS2R R100, SRZ ;  /* 0x0000000000647805 */ /* 0x000fe4000001ff00 */
[----:B------:R-:W-:Y:S02]  /*5230*/  SHF.L.U32 R5, R185, 0x1f, RZ ;  /* 0x0000001fb9057819 */ /* 0x000fe400000006ff */
[----:B------:R-:W-:Y:S02]  /*5240*/  CS2R R98, SRZ ;  /* 0x0000000000627805 */ /* 0x000fe4000001ff00 */
[----:B------:R-:W-:Y:S02]  /*5250*/  @P0 LOP3.LUT R3, R3, 0x1, RZ, 0xc0, !PT ;  /* 0x0000000103030812 */ /* 0x000fe400078ec0ff */
[----:B------:R-:W-:Y:S02]  /*5260*/  CS2R R96, SRZ ;  /* 0x0000000000607805 */ /* 0x000fe4000001ff00 */
[----:B------:R-:W-:Y:S02]  /*5270*/  PLOP3.LUT P5, PT, PT, PT, PT, 0x8, 0x80 ;  /* 0x000000000080781c */ /* 0x000fe40003fae170 */
[----:B------:R-:W-:Y:S02]  /*5280*/  CS2R R94, SRZ ;  /* 0x00000000005e7805 */ /* 0x000fe4000001ff00 */
[----:B------:R-:W-:Y:S02]  /*5290*/  ISETP.NE.U32.OR P1, PT, R3, 0x1, !P0 ;  /* 0x000000010300780c */ /* 0x000fe40004725470 */
[----:B------:R-:W-:Y:S02]  /*52a0*/  CS2R R92, SRZ ;  /* 0x00000000005c7805 */ /* 0x000fe4000001ff00 */
[----:B------:R-:W-:Y:S02]  /*52b0*/  CS2R R90, SRZ ;  /* 0x00000000005a7805 */ /* 0x000fe4000001ff00 */
[----:B------:R-:W-:Y:S07]  /*52c0*/  CS2R R88, SRZ ;  /* 0x0000000000587805 */ /* 0x000fee000001ff00 */
[----:B------:R-:W-:Y:S04]  /*52d0*/  @P1 SHF.L.U32 R2, R183, 0x1f, RZ ;  /* 0x0000001fb7021819 */ /* 0x000fe800000006ff */
[----:B------:R-:W1:Y:S01]  /*52e0*/  @P1 SYNCS.PHASECHK.TRANS64.TRYWAIT P0, [UR43+0x70], R2 ;  /* 0x00007002ff0015a7 */ /* 0x000e62000800112b */
[----:B------:R2:W4:Y:S01]  /*52f0*/  SYNCS.PHASECHK.TRANS64.TRYWAIT P4, [R148+URZ+0xb0], R5 ;  /* 0x0000b005940075a7 */ /* 0x00052200080811ff */
[----:B-1----:R-:W-:Y:S01]  /*5300*/  @P1 PLOP3.LUT P5, PT, P0, PT, PT, 0x8, 0x80 ;  /* 0x000000000080181c */ /* 0x002fe200007ae170 */
[----:B------:R-:W-:Y:S01]  /*5310*/  @!UPT UIADD3 URZ, UPT, UPT, URZ, URZ, URZ ;  /* 0x000000fffffff290 */ /* 0x000fe2000fffe0ff */
[----:B--2-4-:R-:W-:Y:S11]  /*5320*/  @!P1 BRA `(.L_x_88) ;  /* 0x0000000000989947 */ /* 0x014ff60003800000 */
[----:B------:R-:W-:Y:S01]  /*5330*/  ISETP.NE.U32.AND P0, PT, RZ, UR38, PT ;  /* 0x00000026ff007c0c */ /* 0x000fe2000bf05070 */
[----:B------:R-:W-:Y:S01]  /*5340*/  BSSY B0, `(.L_x_89) ;  /* 0x0000016000007945 */ /* 0x000fe20003800000 */
[----:B------:R-:W-:Y:S02]  /*5350*/  ISETP.NE.AND P2, PT, R80, RZ, PT ;  /* 0x000000ff5000720c */ /* 0x000fe40003f45270 */
[----:B------:R-:W-:Y:S02]  /*5360*/  CS2R R90, SRZ ;  /* 0x00000000005a7805 */ /* 0x000fe4000001ff00 */
[----:B------:R-:W-:Y:S02]  /*5370*/  ISETP.NE.AND.EX P0, PT, RZ, UR39, PT, P0 ;  /* 0x00000027ff007c0c */ /* 0x000fe4000bf05300 */
[----:B------:R-:W-:Y:S02]  /*5380*/  CS2R R88, SRZ ;  /* 0x0000000000587805 */ /* 0x000fe4000001ff00 */
[----:B------:R-:W-:Y:S02]  /*5390*/  LOP3.LUT P1, RZ, R168, 0xff, RZ, 0xc0, !PT ;  /* 0x000000ffa8ff7812 */ /* 0x000fe4000782c0ff */
[----:B------:R-:W-:Y:S02]  /*53a0*/  CS2R R94, SRZ ;  /* 0x00000000005e7805 */ /* 0x000fe4000001ff00 */
[----:B------:R-:W-:Y:S02]  /*53b0*/  SEL R0, RZ, 0xffffffff, P2 ;  /* 0xffffffffff007807 */ /* 0x000fe40001000000 */
[----:B------:R-:W-:Y:S02]  /*53c0*/  CS2R R92, SRZ ;  /* 0x00000000005c7805 */ /* 0x000fe4000001ff00 */
[----:B------:R-:W-:Y:S02]  /*53d0*/  SEL R3, RZ, 0xffffffff, P0 ;  /* 0xffffffffff037807 */ /* 0x000fe40000000000 */
[----:B------:R-:W-:Y:S02]  /*53e0*/  CS2R R98, SRZ ;  /* 0x0000000000627805 */ /* 0x000fe4000001ff00 */
[----:B------:R-:W-:Y:S02]  /*53f0*/  CS2R R96, SRZ ;  /* 0x0000000000607805 */ /* 0x000fe4000001ff00 */
[----:B------:R-:W-:Y:S02]  /*5400*/  CS2R R102, SRZ ;  /* 0x0000000000667805 */ /* 0x000fe4000001ff00 */
[----:B------:R-:W-:Y:S02]  /*5410*/  @P3 SEL R0, R3, R0, !P1 ;  /* 0x0000000003003207 */ /* 0x000fe40004800000 */
[----:B------:R-:W-:Y:S02]  /*5420*/  CS2R R100, SRZ ;  /* 0x0000000000647805 */ /* 0x000fe4000001ff00 */
[----:B------:R-:W-:Y:S04]  /*5430*/  LOP3.LUT R0, R0, 0x1, RZ, 0xc0, !PT ;  /* 0x0000000100007812 */ /* 0x000fe800078ec0ff */
[----:B------:R-:W-:Y:S01]  /*5440*/  ISETP.NE.U32.AND P0, PT, R0, 0x1, PT ;  /* 0x000000010000780c */ /* 0x000fe20003f05070 */
[----:B------:R-:W-:Y:S01]  /*5450*/  @!UPT UIADD3 URZ, UPT, UPT, URZ, URZ, URZ ;  /* 0x000000fffffff290 */ /* 0x000fe2000fffe0ff */
[----:B------:R-:W-:Y:S11]  /*5460*/  @!P5 BRA `(.L_x_90) ;  /* 0x00000000000cd947 */ /* 0x000ff60003800000 */
[----:B------:R-:W-:Y:S04]  /*5470*/  SHF.L.U32 R3, R183, 0x1f, RZ ;  /* 0x0000001fb7037819 */ /* 0x000fe800000006ff */
[----:B------:R-:W1:Y:S02]  /*5480*/  SYNCS.PHASECHK.TRANS64.TRYWAIT P1, [UR43+0x70], R3 ;  /* 0x00007003ff0075a7 */ /* 0x000e64000802112b */
[----:B-1----:R-:W-:Y:S05]  /*5490*/  @!P1 BRA `(.L_x_91) ;  /* 0x0000001c00e49947 */ /* 0x002fea0003800000 */
.L_x_90:
[----:B------:R-:W-:Y:S05]  /*54a0*/  BSYNC B0 ;  /* 0x0000000000007941 */ /* 0x000fea0003800000 */
.L_x_89:
[----:B------:R2:W4:Y:S01]  /*54b0*/  @P0 LDS.128 R88, [R180+UR43+0x200] ;  /* 0x0002002bb4580984 */ /* 0x0005220008000c00 */
[----:B------:R-:W-:Y:S01]  /*54c0*/  UIADD3 UR4, UPT, UPT, UR43, 0x78, URZ ;  /* 0x000000782b047890 */ /* 0x000fe2000fffe0ff */
[----:B------:R-:W-:Y:S02]  /*54d0*/  LOP3.LUT R183, R183, 0x1, RZ, 0x3c, !PT ;  /* 0x00000001b7b77812 */ /* 0x000fe400078e3cff */
[----:B------:R2:W1:Y:S01]  /*54e0*/  @P0 LDS.128 R92, [R179+0x200] ;  /* 0x00020000b35c0984 */ /* 0x0004620000000c00 */
[----:B------:R-:W-:Y:S03]  /*54f0*/  UPRMT UR4, UR37, 0x654, UR4 ;  /* 0x0000065425047896 */ /* 0x000fe60008000004 */
[----:B------:R2:W1:Y:S04]  /*5500*/  @P0 LDS.128 R96, [R178+0x200] ;  /* 0x00020000b2600984 */ /* 0x0004680000000c00 */
[----:B------:R2:W1:Y:S01]  /*5510*/  @P0 LDS.128 R100, [R177+0x200] ;  /* 0x00020000b1640984 */ /* 0x0004620000000c00 */
[----:B------:R-:W-:Y:S01]  /*5520*/  @!PT LDS RZ, [RZ] ;  /* 0x00000000fffff984 */ /* 0x000fe20000000800 */
[----:B------:R-:W-:Y:S01]  /*5530*/  @!PT LDS RZ, [RZ] ;  /* 0x00000000fffff984 */ /* 0x000fe20000000800 */
[----:B------:R-:W-:Y:S01]  /*5540*/  @!PT LDS RZ, [RZ] ;  /* 0x00000000fffff984 */ /* 0x000fe20000000800 */
[----:B------:R-:W-:Y:S01]  /*5550*/  @!PT LDS RZ, [RZ] ;  /* 0x00000000fffff984 */ /* 0x000fe20000000800 */
[----:B------:R5:W-:Y:S06]  /*5560*/  MEMBAR.ALL.CTA ;  /* 0x0000000000007992 */ /* 0x000bec0000008000 */
[----:B-----5:R-:W5:Y:S02]  /*5570*/  FENCE.VIEW.ASYNC.S ;  /* 0x00000000000073c6 */ /* 0x020f640000000000 */
[----:B-----5:R-:W-:Y:S01]  /*5580*/  SYNCS.ARRIVE.TRANS64.RED.A1T0 RZ, [UR4], RZ ;  /* 0x000000ffffff79a7 */ /* 0x020fe20008100404 */
.L_x_88:
[----:B------:R-:W-:Y:S05]  /*5590*/  BSYNC B1 ;  /* 0x0000000000017941 */ /* 0x000fea0003800000 */
.L_x_87:
[----:B-1----:R-:W-:Y:S04]  /*55a0*/  SHF.R.U32.HI R0, RZ, 0x15, R64 ;  /* 0x00000015ff007819 */ /* 0x002fe80000011640 */
[----:B------:R-:W-:Y:S01]  /*55b0*/  LOP3.LUT P0, RZ, R0, 0x3, R181, 0x48, !PT ;  /* 0x0000000300ff7812 */ /* 0x000fe200078048b5 */
[----:B------:R-:W-:Y:S01]  /*55c0*/  @!UPT UIADD3 URZ, UPT, UPT, URZ, URZ, URZ ;  /* 0x000000fffffff290 */ /* 0x000fe2000fffe0ff */
[----:B------:R-:W-:Y:S11]  /*55d0*/  @P4 BRA `(.L_x_92) ;  /* 0x0000000000084947 */ /* 0x000ff60003800000 */
[----:B------:R-:W1:Y:S02]  /*55e0*/  SYNCS.PHASECHK.TRANS64.TRYWAIT P1, [R148+URZ+0xb0], R5 ;  /* 0x0000b005940075a7 */ /* 0x000e6400080211ff */
[----:B-1----:R-:W-:Y:S05]  /*55f0*/  @!P1 BRA `(.L_x_93) ;  /* 0x0000001c00a49947 */ /* 0x002fea0003800000 */
.L_x_92:
[----:B------:R-:W-:Y:S05]  /*5600*/  @!P0 BRA `(.L_x_94) ;  /* 0x0000000000408947 */ /* 0x000fea0003800000 */
[----:B------:R-:W1:Y:S01]  /*5610*/  LDCU.64 UR8, c[0x4][0x70] ;  /* 0x01000e00ff0877ac */ /* 0x000e620008000a00 */
[----:B------:R-:W-:Y:S01]  /*5620*/  MOV R3, 0x0 ;  /* 0x0000000000037802 */ /* 0x000fe20000000f00 */
[----:B------:R-:W-:Y:S02]  /*5630*/  HFMA2 R12, -RZ, RZ, 0, 5.9604644775390625e-08 ;  /* 0x00000001ff0c7431 */ /* 0x000fe400000001ff */
[----:B------:R-:W-:Y:S02]  /*5640*/  IMAD.MOV.U32 R8, RZ, RZ, 0x192 ;  /* 0x00000192ff087424 */ /* 0x000fe400078e00ff */
[----:B------:R-:W-:Y:S01]  /*5650*/  IMAD.MOV.U32 R13, RZ, RZ, RZ ;  /* 0x000000ffff0d7224 */ /* 0x000fe200078e00ff */
[----:B------:R-:W5:Y:S01]  /*5660*/  LDCU.64 UR6, c[0x4][0x78] ;  /* 0x01000f00ff0677ac */ /* 0x000f620008000a00 */
[----:B------:R-:W2:Y:S01]  /*5670*/  LDC.64 R2, c[0x4][R3] ;  /* 0x0100000003027b82 */ /* 0x000ea20000000a00 */
[----:B------:R-:W3:Y:S01]  /*5680*/  LDCU.64 UR4, c[0x4][0x10] ;  /* 0x01000200ff0477ac */ /* 0x000ee20008000a00 */
[----:B-1----:R-:W-:Y:S01]  /*5690*/  MOV R5, UR9 ;  /* 0x0000000900057c02 */ /* 0x002fe20008000f00 */
[----:B------:R-:W-:Y:S01]  /*56a0*/  IMAD.U32 R4, RZ, RZ, UR8 ;  /* 0x00000008ff047e24 */ /* 0x000fe2000f8e00ff */
[----:B-----5:R-:W-:Y:S01]  /*56b0*/  MOV R7, UR7 ;  /* 0x0000000700077c02 */ /* 0x020fe20008000f00 */
[----:B------:R-:W-:Y:S01]  /*56c0*/  IMAD.U32 R6, RZ, RZ, UR6 ;  /* 0x00000006ff067e24 */ /* 0x000fe2000f8e00ff */
[----:B---3--:R-:W-:Y:S01]  /*56d0*/  MOV R11, UR5 ;  /* 0x00000005000b7c02 */ /* 0x008fe20008000f00 */
[----:B------:R-:W-:Y:S02]  /*56e0*/  IMAD.U32 R10, RZ, RZ, UR4 ;  /* 0x00000004ff0a7e24 */ /* 0x000fe4000f8e00ff */
[----:B------:R-:W-:Y:S07]  /*56f0*/  LEPC R20, `(.L_x_94) ;  /* 0x000000001014794e */ /* 0x000fee0000000000 */
[----:B--2-4-:R-:W-:Y:S05]  /*5700*/  CALL.ABS.NOINC R2 ;  /* 0x0000000002007343 */ /* 0x014fea0003c00000 */
.L_x_94:
[----:B------:R-:W-:Y:S01]  /*5710*/  LOP3.LUT P0, RZ, R176, 0x60, RZ, 0xc0, !PT ;  /* 0x00000060b0ff7812 */ /* 0x000fe2000780c0ff */
[----:B------:R-:W-:Y:S05]  /*5720*/  WARPSYNC.ALL ;  /* 0x0000000000007948 */ /* 0x000fea0003800000 */
[----:B----4-:R-:W-:Y:S01]  /*5730*/  IMAD.U32 R141, R90, 0x10000, RZ ;  /* 0x000100005a8d7824 */ /* 0x010fe200078e00ff */
[----:B------:R-:W-:Y:S01]  /*5740*/  R2UR UR4, R64 ;  /* 0x00000000400472ca */ /* 0x000fe200000e0000 */
[----:B------:R-:W-:Y:S01]  /*5750*/  IMAD.U32 R136, R92, 0x10000, RZ ;  /* 0x000100005c887824 */ /* 0x000fe200078e00ff */
[C---:B------:R-:W-:Y:S01]  /*5760*/  SHF.L.U32 R82, R88.reuse, 0x10, RZ ;  /* 0x0000001058527819 */ /* 0x040fe200000006ff */
[----:B------:R-:W-:Y:S01]  /*5770*/  IMAD.U32 R121, R97, 0x10000, RZ ;  /* 0x0001000061797824 */ /* 0x000fe200078e00ff */
[----:B------:R-:W-:Y:S01]  /*5780*/  PRMT R81, R88, 0x8880, RZ ;  /* 0x0000888058517816 */ /* 0x000fe200000000ff */
[----:B------:R-:W-:Y:S01]  /*5790*/  IMAD.U32 R106, R102, 0x10000, RZ ;  /* 0x00010000666a7824 */ /* 0x000fe200078e00ff */
[----:B------:R-:W-:Y:S01]  /*57a0*/  SHF.L.U32 R83, R88, 0x8, RZ ;  /* 0x0000000858537819 */ /* 0x000fe200000006ff */
[----:B------:R-:W-:Y:S01]  /*57b0*/  IMAD.SHL.U32 R129, R94, 0x100, RZ ;  /* 0x000001005e817824 */ /* 0x000fe200078e00ff */
[----:B------:R-:W-:Y:S01]  /*57c0*/  SHF.R.S32.HI R82, RZ, 0x18, R82 ;  /* 0x00000018ff527819 */ /* 0x000fe20000011452 */
[----:B------:R-:W-:Y:S01]  /*57d0*/  IMAD.SHL.U32 R114, R99, 0x100, RZ ;  /* 0x0000010063727824 */ /* 0x000fe200078e00ff */
[C---:B------:R-:W-:Y:S01]  /*57e0*/  PRMT R145, R89.reuse, 0x8880, RZ ;  /* 0x0000888059917816 */ /* 0x040fe200000000ff */
[----:B------:R-:W-:Y:S01]  /*57f0*/  BSSY.RECONVERGENT B0, `(.L_x_95) ;  /* 0x0000125000007945 */ /* 0x000fe20003800200 */
[----:B------:R-:W-:Y:S01]  /*5800*/  SHF.R.S32.HI R83, RZ, 0x18, R83 ;  /* 0x00000018ff537819 */ /* 0x000fe20000011453 */
[----:B------:R-:W3:Y:S01]  /*5810*/  LDTM.x64 R4, tmem[UR4] ;  /* 0x00000004000479ee */ /* 0x000ee20008340000 */
[----:B------:R-:W-:Y:S01]  /*5820*/  NOP ;  /* 0x0000000000007918 */ /* 0x000fe20000000000 */
[----:B------:R-:W-:Y:S02]  /*5830*/  R2UR UR5, R148 ;  /* 0x00000000940572ca */ /* 0x000fe400000e0000 */
[----:B------:R-:W-:Y:S02]  /*5840*/  SHF.R.S32.HI R84, RZ, 0x18, R88 ;  /* 0x00000018ff547819 */ /* 0x000fe40000011458 */
[----:B------:R-:W-:Y:S02]  /*5850*/  SHF.L.U32 R144, R89, 0x10, RZ ;  /* 0x0000001059907819 */ /* 0x000fe400000006ff */
[----:B------:R-:W-:Y:S02]  /*5860*/  PRMT R142, R90, 0x8880, RZ ;  /* 0x000088805a8e7816 */ /* 0x000fe400000000ff */
[----:B------:R-:W-:Y:S02]  /*5870*/  SHF.R.S32.HI R85, RZ, 0x18, R89 ;  /* 0x00000018ff557819 */ /* 0x000fe40000011459 */
[C---:B------:R-:W-:Y:S02]  /*5880*/  PRMT R140, R91.reuse, 0x8880, RZ ;  /* 0x000088805b8c7816 */ /* 0x040fe400000000ff */
[----:B------:R-:W-:Y:S01]  /*5890*/  SHF.R.S32.HI R86, RZ, 0x18, R90 ;  /* 0x00000018ff567819 */ /* 0x000fe2000001145a */
[----:B------:R-:W-:Y:S01]  /*58a0*/  UIADD3 UR5, UPT, UPT, UR5, 0xd0, URZ ;  /* 0x000000d005057890 */ /* 0x000fe2000fffe0ff */
[----:B------:R-:W-:Y:S02]  /*58b0*/  SHF.L.U32 R139, R91, 0x10, RZ ;  /* 0x000000105b8b7819 */ /* 0x000fe400000006ff */
[----:B------:R-:W-:Y:S01]  /*58c0*/  PRMT R137, R92, 0x8880, RZ ;  /* 0x000088805c897816 */ /* 0x000fe200000000ff */
[----:B------:R-:W-:Y:S01]  /*58d0*/  UPRMT UR5, UR37, 0x654, UR5 ;  /* 0x0000065425057896 */ /* 0x000fe20008000005 */
[----:B------:R-:W-:Y:S02]  /*58e0*/  SHF.R.S32.HI R88, RZ, 0x18, R91 ;  /* 0x00000018ff587819 */ /* 0x000fe4000001145b */
[C---:B------:R-:W-:Y:S01]  /*58f0*/  PRMT R134, R93.reuse, 0x8880, RZ ;  /* 0x000088805d867816 */ /* 0x040fe200000000ff */
[C---:B---3--:R-:W-:Y:S01]  /*5900*/  IMAD R4, R78.reuse, R4, RZ ;  /* 0x000000044e047224 */ /* 0x048fe200078e02ff */
[----:B------:R-:W-:Y:S01]  /*5910*/  SHF.L.U32 R133, R93, 0x10, RZ ;  /* 0x000000105d857819 */ /* 0x000fe200000006ff */
[----:B------:R-:W-:Y:S01]  /*5920*/  IMAD R5, R78, R5, RZ ;  /* 0x000000054e057224 */ /* 0x000fe200078e02ff */
[----:B------:R-:W-:Y:S01]  /*5930*/  PRMT R131, R94, 0x8880, RZ ;  /* 0x000088805e837816 */ /* 0x000fe200000000ff */
[C---:B------:R-:W-:Y:S01]  /*5940*/  IMAD R6, R78.reuse, R6, RZ ;  /* 0x000000064e067224 */ /* 0x040fe200078e02ff */
[----:B------:R-:W-:Y:S01]  /*5950*/  SYNCS.ARRIVE.TRANS64.RED.A1T0 RZ, [UR5], RZ ;  /* 0x000000ffffff79a7 */ /* 0x000fe20008100405 */
[-C--:B------:R-:W-:Y:S01]  /*5960*/  IMAD R4, R81, R80.reuse, R4 ;  /* 0x0000005051047224 */ /* 0x080fe200078e0204 */
[----:B------:R-:W-:Y:S01]  /*5970*/  MOV R81, R145 ;  /* 0x0000009100517202 */ /* 0x000fe20000000f00 */
[----:B------:R-:W-:Y:S01]  /*5980*/  IMAD R7, R78, R7, RZ ;  /* 0x000000074e077224 */ /* 0x000fe200078e02ff */
[----:B------:R-:W-:Y:S01]  /*5990*/  SHF.L.U32 R130, R94, 0x10, RZ ;  /* 0x000000105e827819 */ /* 0x000fe200000006ff */
[-C--:B------:R-:W-:Y:S01]  /*59a0*/  IMAD R5, R82, R80.reuse, R5 ;  /* 0x0000005052057224 */ /* 0x080fe200078e0205 */
[----:B------:R-:W-:Y:S01]  /*59b0*/  SHF.R.S32.HI R82, RZ, 0x18, R144 ;  /* 0x00000018ff527819 */ /* 0x000fe20000011490 */
[----:B------:R-:W-:Y:S01]  /*59c0*/  IMAD R6, R83, R80, R6 ;  /* 0x0000005053067224 */ /* 0x000fe200078e0206 */
[C---:B------:R-:W-:Y:S01]  /*59d0*/  PRMT R128, R95.reuse, 0x8880, RZ ;  /* 0x000088805f807816 */ /* 0x040fe200000000ff */
[----:B------:R-:W-:Y:S01]  /*59e0*/  IMAD R8, R78, R8, RZ ;  /* 0x000000084e087224 */ /* 0x000fe200078e02ff */
[----:B------:R-:W-:Y:S01]  /*59f0*/  SHF.L.U32 R127, R95, 0x10, RZ ;  /* 0x000000105f7f7819 */ /* 0x000fe200000006ff */
[-C--:B------:R-:W-:Y:S01]  /*5a00*/  IMAD R7, R84, R80.reuse, R7 ;  /* 0x0000005054077224 */ /* 0x080fe200078e0207 */
[----:B------:R-:W-:Y:S01]  /*5a10*/  PRMT R125, R96, 0x8880, RZ ;  /* 0x00008880607d7816 */ /* 0x000fe200000000ff */
[----:B------:R-:W-:Y:S01]  /*5a20*/  IMAD R9, R78, R9, RZ ;  /* 0x000000094e097224 */ /* 0x000fe200078e02ff */
[----:B------:R-:W-:Y:S01]  /*5a30*/  SHF.L.U32 R124, R96, 0x10, RZ ;  /* 0x00000010607c7819 */ /* 0x000fe200000006ff */
[----:B------:R-:W-:Y:S01]  /*5a40*/  IMAD R8, R81, R80, R8 ;  /* 0x0000005051087224 */ /* 0x000fe200078e0208 */
[----:B------:R-:W-:Y:S01]  /*5a50*/  I2IP.S8.S32.SAT R148, R7, R6, RZ ;  /* 0x0000000607947239 */ /* 0x000fe200000014ff */
[C---:B------:R-:W-:Y:S01]  /*5a60*/  IMAD R10, R78.reuse, R10, RZ ;  /* 0x0000000a4e0a7224 */ /* 0x040fe200078e02ff */
[----:B------:R-:W-:Y:S01]  /*5a70*/  PRMT R122, R97, 0x8880, RZ ;  /* 0x00008880617a7816 */ /* 0x000fe200000000ff */
[----:B------:R-:W-:Y:S01]  /*5a80*/  IMAD R11, R78, R11, RZ ;  /* 0x0000000b4e0b7224 */ /* 0x000fe200078e02ff */
[----:B------:R-:W-:Y:S01]  /*5a90*/  I2IP.S8.S32.SAT R148, R5, R4, R148 ;  /* 0x0000000405947239 */ /* 0x000fe20000001494 */
[----:B------:R-:W-:Y:S01]  /*5aa0*/  IMAD R9, R82, R80, R9 ;  /* 0x0000005052097224 */ /* 0x000fe200078e0209 */
[----:B------:R-:W-:Y:S01]  /*5ab0*/  SHF.R.S32.HI R82, RZ, 0x18, R141 ;  /* 0x00000018ff527819 */ /* 0x000fe2000001148d */
[----:B------:R-:W-:Y:S01]  /*5ac0*/  IMAD R12, R78, R12, RZ ;  /* 0x0000000c4e0c7224 */ /* 0x000fe200078e02ff */
[C---:B------:R-:W-:Y:S01]  /*5ad0*/  PRMT R119, R98.reuse, 0x8880, RZ ;  /* 0x0000888062777816 */ /* 0x040fe200000000ff */
[----:B------:R-:W-:Y:S01]  /*5ae0*/  IMAD.MOV.U32 R83, RZ, RZ, R142 ;  /* 0x000000ffff537224 */ /* 0x000fe200078e008e */
[----:B------:R-:W-:Y:S01]  /*5af0*/  SHF.L.U32 R118, R98, 0x10, RZ ;  /* 0x0000001062767819 */ /* 0x000fe200000006ff */
[C---:B------:R-:W-:Y:S01]  /*5b00*/  IMAD R13, R78.reuse, R13, RZ ;  /* 0x0000000d4e0d7224 */ /* 0x040fe200078e02ff */
[C---:B------:R-:W-:Y:S01]  /*5b10*/  PRMT R116, R99.reuse, 0x8880, RZ ;  /* 0x0000888063747816 */ /* 0x040fe200000000ff */
[C---:B------:R-:W-:Y:S01]  /*5b20*/  IMAD R14, R78.reuse, R14, RZ ;  /* 0x0000000e4e0e7224 */ /* 0x040fe200078e02ff */
[----:B------:R-:W-:Y:S01]  /*5b30*/  SHF.L.U32 R115, R99, 0x10, RZ ;  /* 0x0000001063737819 */ /* 0x000fe200000006ff */
[----:B------:R-:W-:Y:S01]  /*5b40*/  IMAD R15, R78, R15, RZ ;  /* 0x0000000f4e0f7224 */ /* 0x000fe200078e02ff */
[----:B------:R-:W-:Y:S01]  /*5b50*/  PRMT R113, R100, 0x8880, RZ ;  /* 0x0000888064717816 */ /* 0x000fe200000000ff */
[----:B------:R-:W-:Y:S01]  /*5b60*/  IMAD R0, R78, R16, RZ ;  /* 0x000000104e007224 */ /* 0x000fe200078e02ff */
[----:B------:R-:W-:Y:S01]  /*5b70*/  SHF.L.U32 R112, R100, 0x10, RZ ;  /* 0x0000001064707819 */ /* 0x000fe200000006ff */
[C---:B------:R-:W-:Y:S01]  /*5b80*/  IMAD R2, R78.reuse, R17, RZ ;  /* 0x000000114e027224 */ /* 0x040fe200078e02ff */
[C---:B------:R-:W-:Y:S01]  /*5b90*/  PRMT R110, R101.reuse, 0x8880, RZ ;  /* 0x00008880656e7816 */ /* 0x040fe200000000ff */
[C---:B------:R-:W-:Y:S01]  /*5ba0*/  IMAD R3, R78.reuse, R18, RZ ;  /* 0x000000124e037224 */ /* 0x040fe200078e02ff */
[----:B------:R-:W-:Y:S01]  /*5bb0*/  SHF.L.U32 R109, R101, 0x10, RZ ;  /* 0x00000010656d7819 */ /* 0x000fe200000006ff */
[----:B------:R-:W-:Y:S01]  /*5bc0*/  IMAD R19, R78, R19, RZ ;  /* 0x000000134e137224 */ /* 0x000fe200078e02ff */
[----:B------:R-:W-:Y:S01]  /*5bd0*/  PRMT R107, R102, 0x8880, RZ ;  /* 0x00008880666b7816 */ /* 0x000fe200000000ff */
[C---:B------:R-:W-:Y:S01]  /*5be0*/  IMAD R16, R78.reuse, R20, RZ ;  /* 0x000000144e107224 */ /* 0x040fe200078e02ff */
[----:B------:R-:W-:Y:S01]  /*5bf0*/  PRMT R104, R103, 0x8880, RZ ;  /* 0x0000888067687816 */ /* 0x000fe200000000ff */
[C---:B------:R-:W-:Y:S01]  /*5c00*/  IMAD R17, R78.reuse, R21, RZ ;  /* 0x000000154e117224 */ /* 0x040fe200078e02ff */
[----:B------:R-:W-:Y:S01]  /*5c10*/  SHF.L.U32 R143, R89, 0x8, RZ ;  /* 0x00000008598f7819 */ /* 0x000fe200000006ff */
[C---:B------:R-:W-:Y:S01]  /*5c20*/  IMAD R18, R78.reuse, R22, RZ ;  /* 0x000000164e127224 */ /* 0x040fe200078e02ff */
[----:B------:R-:W-:Y:S01]  /*5c30*/  SHF.R.S32.HI R89, RZ, 0x18, R92 ;  /* 0x00000018ff597819 */ /* 0x000fe2000001145c */
[C---:B------:R-:W-:Y:S01]  /*5c40*/  IMAD R23, R78.reuse, R23, RZ ;  /* 0x000000174e177224 */ /* 0x040fe200078e02ff */
[----:B------:R-:W-:Y:S01]  /*5c50*/  SHF.R.S32.HI R81, RZ, 0x18, R143 ;  /* 0x00000018ff517819 */ /* 0x000fe2000001148f */
[----:B------:R-:W-:Y:S01]  /*5c60*/  IMAD R20, R78, R24, RZ ;  /* 0x000000184e147224 */ /* 0x000fe200078e02ff */
[----:B------:R-:W-:Y:S01]  /*5c70*/  SHF.L.U32 R87, R90, 0x8, RZ ;  /* 0x000000085a577819 */ /* 0x000fe200000006ff */
[----:B------:R-:W-:Y:S01]  /*5c80*/  IMAD R21, R78, R25, RZ ;  /* 0x000000194e157224 */ /* 0x000fe200078e02ff */
[----:B------:R-:W-:Y:S01]  /*5c90*/  SHF.R.S32.HI R90, RZ, 0x18, R93 ;  /* 0x00000018ff5a7819 */ /* 0x000fe2000001145d */
[----:B------:R-:W-:Y:S01]  /*5ca0*/  IMAD R10, R81, R80, R10 ;  /* 0x00000050510a7224 */ /* 0x000fe200078e020a */
[----:B------:R-:W-:Y:S01]  /*5cb0*/  MOV R81, R140 ;  /* 0x0000008c00517202 */ /* 0x000fe20000000f00 */
[-C--:B------:R-:W-:Y:S01]  /*5cc0*/  IMAD R11, R85, R80.reuse, R11 ;  /* 0x00000050550b7224 */ /* 0x080fe200078e020b */
[----:B------:R-:W-:Y:S01]  /*5cd0*/  SHF.R.S32.HI R87, RZ, 0x18, R87 ;  /* 0x00000018ff577819 */ /* 0x000fe20000011457 */
[-C--:B------:R-:W-:Y:S01]  /*5ce0*/  IMAD R12, R83, R80.reuse, R12 ;  /* 0x00000050530c7224 */ /* 0x080fe200078e020c */
[----:B------:R-:W-:Y:S01]  /*5cf0*/  SHF.R.S32.HI R83, RZ, 0x18, R139 ;  /* 0x00000018ff537819 */ /* 0x000fe2000001148b */
[----:B------:R-:W-:Y:S01]  /*5d00*/  IMAD R13, R82, R80, R13 ;  /* 0x00000050520d7224 */ /* 0x000fe200078e020d */
[----:B------:R-:W-:Y:S01]  /*5d10*/  I2IP.S8.S32.SAT R149, R11, R10, RZ ;  /* 0x0000000a0b957239 */ /* 0x000fe200000014ff */
[-C--:B------:R-:W-:Y:S01]  /*5d20*/  IMAD R14, R87, R80.reuse, R14 ;  /* 0x00000050570e7224 */ /* 0x080fe200078e020e */
[----:B------:R-:W-:Y:S01]  /*5d30*/  SHF.R.S32.HI R82, RZ, 0x18, R136 ;  /* 0x00000018ff527819 */ /* 0x000fe20000011488 */
[----:B------:R-:W-:Y:S01]  /*5d40*/  IMAD R15, R86, R80, R15 ;  /* 0x00000050560f7224 */ /* 0x000fe200078e020f */
[----:B------:R-:W-:Y:S01]  /*5d50*/  I2IP.S8.S32.SAT R149, R9, R8, R149 ;  /* 0x0000000809957239 */ /* 0x000fe20000001495 */
[-C--:B------:R-:W-:Y:S01]  /*5d60*/  IMAD R0, R81, R80.reuse, R0 ;  /* 0x0000005051007224 */ /* 0x080fe200078e0200 */
[----:B------:R-:W-:Y:S01]  /*5d70*/  SHF.L.U32 R138, R91, 0x8, RZ ;  /* 0x000000085b8a7819 */ /* 0x000fe200000006ff */
[----:B------:R-:W-:Y:S01]  /*5d80*/  IMAD R2, R83, R80, R2 ;  /* 0x0000005053027224 */ /* 0x000fe200078e0202 */
[----:B------:R-:W-:Y:S01]  /*5d90*/  I2IP.S8.S32.SAT R150, R15, R14, RZ ;  /* 0x0000000e0f967239 */ /* 0x000fe200000014ff */
[C---:B------:R-:W-:Y:S01]  /*5da0*/  IMAD R22, R78.reuse, R26, RZ ;  /* 0x0000001a4e167224 */ /* 0x040fe200078e02ff */
[----:B------:R-:W-:Y:S01]  /*5db0*/  MOV R83, R137 ;  /* 0x0000008900537202 */ /* 0x000fe20000000f00 */
[C---:B------:R-:W-:Y:S01]  /*5dc0*/  IMAD R27, R78.reuse, R27, RZ ;  /* 0x0000001b4e1b7224 */ /* 0x040fe200078e02ff */
[----:B------:R-:W-:Y:S01]  /*5dd0*/  I2IP.S8.S32.SAT R150, R13, R12, R150 ;  /* 0x0000000c0d967239 */ /* 0x000fe20000001496 */
[C---:B------:R-:W-:Y:S01]  /*5de0*/  IMAD R24, R78.reuse, R28, RZ ;  /* 0x0000001c4e187224 */ /* 0x040fe200078e02ff */
[----:B------:R-:W-:Y:S01]  /*5df0*/  SHF.R.S32.HI R81, RZ, 0x18, R138 ;  /* 0x00000018ff517819 */ /* 0x000fe2000001148a */
[C---:B------:R-:W-:Y:S01]  /*5e00*/  IMAD R25, R78.reuse, R29, RZ ;  /* 0x0000001d4e197224 */ /* 0x040fe200078e02ff */
[----:B------:R-:W-:Y:S01]  /*5e10*/  SHF.R.S32.HI R91, RZ, 0x18, R94 ;  /* 0x00000018ff5b7819 */ /* 0x000fe2000001145e */
[----:B------:R-:W-:Y:S01]  /*5e20*/  IMAD R26, R78, R30, RZ ;  /* 0x0000001e4e1a7224 */ /* 0x000fe200078e02ff */
[----:B------:R-:W-:Y:S01]  /*5e30*/  SHF.R.S32.HI R94, RZ, 0x18, R97 ;  /* 0x00000018ff5e7819 */ /* 0x000fe20000011461 */
[-C--:B------:R-:W-:Y:S01]  /*5e40*/  IMAD R3, R81, R80.reuse, R3 ;  /* 0x0000005051037224 */ /* 0x080fe200078e0203 */
[----:B------:R-:W-:Y:S01]  /*5e50*/  SHF.L.U32 R135, R92, 0x8, RZ ;  /* 0x000000085c877819 */ /* 0x000fe200000006ff */
[----:B------:R-:W-:Y:S01]  /*5e60*/  IMAD R19, R88, R80, R19 ;  /* 0x0000005058137224 */ /* 0x000fe200078e0213 */
[----:B------:R-:W-:Y:S01]  /*5e70*/  MOV R81, R134 ;  /* 0x0000008600517202 */ /* 0x000fe20000000f00 */
[-C--:B------:R-:W-:Y:S01]  /*5e80*/  IMAD R16, R83, R80.reuse, R16 ;  /* 0x0000005053107224 */ /* 0x080fe200078e0210 */
[----:B------:R-:W-:Y:S01]  /*5e90*/  SHF.R.S32.HI R85, RZ, 0x18, R135 ;  /* 0x00000018ff557819 */ /* 0x000fe20000011487 */
[-C--:B------:R-:W-:Y:S01]  /*5ea0*/  IMAD R17, R82, R80.reuse, R17 ;  /* 0x0000005052117224 */ /* 0x080fe200078e0211 */
[----:B------:R-:W-:Y:S01]  /*5eb0*/  I2IP.S8.S32.SAT R151, R19, R3, RZ ;  /* 0x0000000313977239 */ /* 0x000fe200000014ff */
[----:B------:R-:W-:Y:S01]  /*5ec0*/  IMAD R31, R78, R31, RZ ;  /* 0x0000001f4e1f7224 */ /* 0x000fe200078e02ff */
[----:B------:R-:W-:Y:S01]  /*5ed0*/  SHF.R.S32.HI R82, RZ, 0x18, R133 ;  /* 0x00000018ff527819 */ /* 0x000fe20000011485 */
[-C--:B------:R-:W-:Y:S01]  /*5ee0*/  IMAD R18, R85, R80.reuse, R18 ;  /* 0x0000005055127224 */ /* 0x080fe200078e0212 */
[----:B------:R-:W-:Y:S01]  /*5ef0*/  SHF.L.U32 R132, R93, 0x8, RZ ;  /* 0x000000085d847819 */ /* 0x000fe200000006ff */
[----:B------:R-:W-:Y:S01]  /*5f00*/  IMAD R23, R89, R80, R23 ;  /* 0x0000005059177224 */ /* 0x000fe200078e0217 */
[----:B------:R-:W-:Y:S01]  /*5f10*/  I2IP.S8.S32.SAT R151, R2, R0, R151 ;  /* 0x0000000002977239 */ /* 0x000fe20000001497 */
[-C--:B------:R-:W-:Y:S01]  /*5f20*/  IMAD R20, R81, R80.reuse, R20 ;  /* 0x0000005051147224 */ /* 0x080fe200078e0214 */
[----:B------:R-:W-:Y:S01]  /*5f30*/  SHF.R.S32.HI R81, RZ, 0x18, R132 ;  /* 0x00000018ff517819 */ /* 0x000fe20000011484 */
[----:B------:R-:W-:Y:S01]  /*5f40*/  IMAD R21, R82, R80, R21 ;  /* 0x0000005052157224 */ /* 0x000fe200078e0215 */
[----:B------:R-:W-:Y:S01]  /*5f50*/  I2IP.S8.S32.SAT R160, R23, R18, RZ ;  /* 0x0000001217a07239 */ /* 0x000fe200000014ff */
[----:B------:R-:W-:Y:S01]  /*5f60*/  IMAD R28, R78, R32, RZ ;  /* 0x000000204e1c7224 */ /* 0x000fe200078e02ff */
[----:B------:R-:W-:Y:S01]  /*5f70*/  MOV R83, R131 ;  /* 0x0000008300537202 */ /* 0x000fe20000000f00 */
[-C--:B------:R-:W-:Y:S01]  /*5f80*/  IMAD R22, R81, R80.reuse, R22 ;  /* 0x0000005051167224 */ /* 0x080fe200078e0216 */
[----:B------:R-:W-:Y:S01]  /*5f90*/  SHF.R.S32.HI R82, RZ, 0x18, R130 ;  /* 0x00000018ff527819 */ /* 0x000fe20000011482 */
[-C--:B------:R-:W-:Y:S01]  /*5fa0*/  IMAD R27, R90, R80.reuse, R27 ;  /* 0x000000505a1b7224 */ /* 0x080fe200078e021b */
[----:B------:R-:W-:Y:S01]  /*5fb0*/  SHF.R.S32.HI R85, RZ, 0x18, R129 ;  /* 0x00000018ff557819 */ /* 0x000fe20000011481 */
[-C--:B------:R-:W-:Y:S01]  /*5fc0*/  IMAD R24, R83, R80.reuse, R24 ;  /* 0x0000005053187224 */ /* 0x080fe200078e0218 */
[----:B------:R1:W-:Y:S01]  /*5fd0*/  STS.128 [R180+UR43+0x2200], R148 ;  /* 0x00220094b4007988 */ /* 0x0003e20008000c2b */
[-C--:B------:R-:W-:Y:S01]  /*5fe0*/  IMAD R25, R82, R80.reuse, R25 ;  /* 0x0000005052197224 */ /* 0x080fe200078e0219 */
[----:B------:R-:W-:Y:S01]  /*5ff0*/  SHF.L.U32 R126, R95, 0x8, RZ ;  /* 0x000000085f7e7819 */ /* 0x000fe200000006ff */
[----:B------:R-:W-:Y:S01]  /*6000*/  IMAD R26, R85, R80, R26 ;  /* 0x00000050551a7224 */ /* 0x000fe200078e021a */
[----:B------:R-:W-:Y:S01]  /*6010*/  I2IP.S8.S32.SAT R160, R17, R16, R160 ;  /* 0x0000001011a07239 */ /* 0x000fe200000014a0 */
[----:B------:R-:W-:Y:S01]  /*6020*/  IMAD.MOV.U32 R81, RZ, RZ, R128 ;  /* 0x000000ffff517224 */ /* 0x000fe200078e0080 */
[----:B------:R-:W-:Y:S01]  /*6030*/  SHF.R.S32.HI R82, RZ, 0x18, R127 ;  /* 0x00000018ff527819 */ /* 0x000fe2000001147f */
[C---:B------:R-:W-:Y:S01]  /*6040*/  IMAD R29, R78.reuse, R33, RZ ;  /* 0x000000214e1d7224 */ /* 0x040fe200078e02ff */
[----:B------:R-:W-:Y:S01]  /*6050*/  I2IP.S8.S32.SAT R161, R27, R22, RZ ;  /* 0x000000161ba17239 */ /* 0x000fe200000014ff */
[----:B------:R-:W-:Y:S01]  /*6060*/  IMAD R31, R91, R80, R31 ;  /* 0x000000505b1f7224 */ /* 0x000fe200078e021f */
[----:B------:R-:W-:Y:S01]  /*6070*/  SHF.R.S32.HI R83, RZ, 0x18, R126 ;  /* 0x00000018ff537819 */ /* 0x000fe2000001147e */
[C---:B------:R-:W-:Y:S01]  /*6080*/  IMAD R30, R78.reuse, R34, RZ ;  /* 0x000000224e1e7224 */ /* 0x040fe200078e02ff */
[----:B------:R-:W-:Y:S01]  /*6090*/  I2IP.S8.S32.SAT R161, R21, R20, R161 ;  /* 0x0000001415a17239 */ /* 0x000fe200000014a1 */
[----:B------:R-:W-:Y:S01]  /*60a0*/  IMAD R28, R81, R80, R28 ;  /* 0x00000050511c7224 */ /* 0x000fe200078e021c */
[----:B------:R-:W-:Y:S01]  /*60b0*/  SHF.R.S32.HI R92, RZ, 0x18, R95 ;  /* 0x00000018ff5c7819 */ /* 0x000fe2000001145f */
[----:B------:R-:W-:Y:S01]  /*60c0*/  IMAD R35, R78, R35, RZ ;  /* 0x000000234e237224 */ /* 0x000fe200078e02ff */
[----:B------:R-:W-:Y:S01]  /*60d0*/  I2IP.S8.S32.SAT R162, R31, R26, RZ ;  /* 0x0000001a1fa27239 */ /* 0x000fe200000014ff */
[----:B------:R-:W-:Y:S01]  /*60e0*/  IMAD R29, R82, R80, R29 ;  /* 0x00000050521d7224 */ /* 0x000fe200078e021d */
[----:B------:R-:W-:Y:S01]  /*60f0*/  MOV R81, R125 ;  /* 0x0000007d00517202 */ /* 0x000fe20000000f00 */
[----:B------:R-:W-:Y:S01]  /*6100*/  IMAD R32, R78, R36, RZ ;  /* 0x000000244e207224 */ /* 0x000fe200078e02ff */
[----:B------:R-:W-:Y:S01]  /*6110*/  I2IP.S8.S32.SAT R162, R25, R24, R162 ;  /* 0x0000001819a27239 */ /* 0x000fe200000014a2 */
[-C--:B------:R-:W-:Y:S01]  /*6120*/  IMAD R30, R83, R80.reuse, R30 ;  /* 0x00000050531e7224 */ /* 0x080fe200078e021e */
[----:B------:R-:W-:Y:S01]  /*6130*/  SHF.L.U32 R123, R96, 0x8, RZ ;  /* 0x00000008607b7819 */ /* 0x000fe200000006ff */
[----:B------:R-:W-:Y:S01]  /*6140*/  IMAD R35, R92, R80, R35 ;  /* 0x000000505c237224 */ /* 0x000fe200078e0223 */
[----:B------:R-:W-:Y:S01]  /*6150*/  SHF.R.S32.HI R82, RZ, 0x18, R124 ;  /* 0x00000018ff527819 */ /* 0x000fe2000001147c */
[C---:B------:R-:W-:Y:S01]  /*6160*/  IMAD R33, R78.reuse, R37, RZ ;  /* 0x000000254e217224 */ /* 0x040fe200078e02ff */
[----:B------:R-:W-:Y:S01]  /*6170*/  MOV R83, R122 ;  /* 0x0000007a00537202 */ /* 0x000fe20000000f00 */
[----:B------:R-:W-:Y:S01]  /*6180*/  IMAD R32, R81, R80, R32 ;  /* 0x0000005051207224 */ /* 0x000fe200078e0220 */
[----:B------:R-:W-:Y:S01]  /*6190*/  SHF.R.S32.HI R81, RZ, 0x18, R123 ;  /* 0x00000018ff517819 */ /* 0x000fe2000001147b */
[C---:B------:R-:W-:Y:S01]  /*61a0*/  IMAD R34, R78.reuse, R38, RZ ;  /* 0x000000264e227224 */ /* 0x040fe200078e02ff */
[----:B------:R-:W-:Y:S01]  /*61b0*/  SHF.R.S32.HI R93, RZ, 0x18, R96 ;  /* 0x00000018ff5d7819 */ /* 0x000fe20000011460 */
[----:B------:R-:W-:Y:S01]  /*61c0*/  IMAD R39, R78, R39, RZ ;  /* 0x000000274e277224 */ /* 0x000fe200078e02ff */
[----:B------:R-:W-:Y:S01]  /*61d0*/  I2IP.S8.S32.SAT R163, R35, R30, RZ ;  /* 0x0000001e23a37239 */ /* 0x000fe200000014ff */
[----:B------:R-:W-:Y:S01]  /*61e0*/  IMAD R33, R82, R80, R33 ;  /* 0x0000005052217224 */ /* 0x000fe200078e0221 */
[----:B------:R-:W-:Y:S01]  /*61f0*/  SHF.L.U32 R120, R97, 0x8, RZ ;  /* 0x0000000861787819 */ /* 0x000fe200000006ff */
[C---:B------:R-:W-:Y:S01]  /*6200*/  IMAD R36, R78.reuse, R40, RZ ;  /* 0x000000284e247224 */ /* 0x040fe200078e02ff */
[----:B------:R-:W-:Y:S01]  /*6210*/  I2IP.S8.S32.SAT R163, R29, R28, R163 ;  /* 0x0000001c1da37239 */ /* 0x000fe200000014a3 */
[-C--:B------:R-:W-:Y:S01]  /*6220*/  IMAD R34, R81, R80.reuse, R34 ;  /* 0x0000005051227224 */ /* 0x080fe200078e0222 */
[----:B------:R-:W-:Y:S01]  /*6230*/  SHF.R.S32.HI R82, RZ, 0x18, R121 ;  /* 0x00000018ff527819 */ /* 0x000fe20000011479 */
[C---:B------:R-:W-:Y:S01]  /*6240*/  IMAD R37, R78.reuse, R41, RZ ;  /* 0x000000294e257224 */ /* 0x040fe200078e02ff */
[----:B------:R-:W-:Y:S01]  /*6250*/  MOV R81, R119 ;  /* 0x0000007700517202 */ /* 0x000fe20000000f00 */
[----:B------:R-:W-:Y:S01]  /*6260*/  IMAD R39, R93, R80, R39 ;  /* 0x000000505d277224 */ /* 0x000fe200078e0227 */
[----:B------:R-:W-:Y:S01]  /*6270*/  SHF.R.S32.HI R85, RZ, 0x18, R120 ;  /* 0x00000018ff557819 */ /* 0x000fe20000011478 */
[C---:B------:R-:W-:Y:S01]  /*6280*/  IMAD R38, R78.reuse, R42, RZ ;  /* 0x0000002a4e267224 */ /* 0x040fe200078e02ff */
[----:B------:R1:W-:Y:S01]  /*6290*/  STS.128 [R179+0x2200], R160 ;  /* 0x002200a0b3007388 */ /* 0x0003e20000000c00 */
[----:B------:R-:W-:Y:S01]  /*62a0*/  IMAD R36, R83, R80, R36 ;  /* 0x0000005053247224 */ /* 0x000fe200078e0224 */
[----:B------:R-:W-:Y:S01]  /*62b0*/  I2IP.S8.S32.SAT R172, R39, R34, RZ ;  /* 0x0000002227ac7239 */ /* 0x000fe200000014ff */
[----:B------:R-:W-:Y:S01]  /*62c0*/  IMAD R43, R78, R43, RZ ;  /* 0x0000002b4e2b7224 */ /* 0x000fe200078e02ff */
[----:B------:R-:W-:Y:S01]  /*62d0*/  MOV R83, R116 ;  /* 0x0000007400537202 */ /* 0x000fe20000000f00 */
[----:B------:R-:W-:Y:S01]  /*62e0*/  IMAD R37, R82, R80, R37 ;  /* 0x0000005052257224 */ /* 0x000fe200078e0225 */
[----:B------:R-:W-:Y:S01]  /*62f0*/  I2IP.S8.S32.SAT R172, R33, R32, R172 ;  /* 0x0000002021ac7239 */ /* 0x000fe200000014ac */
[----:B------:R-:W-:Y:S01]  /*6300*/  IMAD R40, R78, R44, RZ ;  /* 0x0000002c4e287224 */ /* 0x000fe200078e02ff */
[----:B------:R-:W-:Y:S01]  /*6310*/  SHF.R.S32.HI R82, RZ, 0x18, R118 ;  /* 0x00000018ff527819 */ /* 0x000fe20000011476 */
[-C--:B------:R-:W-:Y:S01]  /*6320*/  IMAD R38, R85, R80.reuse, R38 ;  /* 0x0000005055267224 */ /* 0x080fe200078e0226 */
[----:B------:R-:W-:Y:S01]  /*6330*/  SHF.L.U32 R117, R98, 0x8, RZ ;  /* 0x0000000862757819 */ /* 0x000fe200000006ff */
[-C--:B------:R-:W-:Y:S01]  /*6340*/  IMAD R43, R94, R80.reuse, R43 ;  /* 0x000000505e2b7224 */ /* 0x080fe200078e022b */
[----:B------:R-:W-:Y:S01]  /*6350*/  SHF.R.S32.HI R95, RZ, 0x18, R98 ;  /* 0x00000018ff5f7819 */ /* 0x000fe20000011462 */
[C---:B------:R-:W-:Y:S01]  /*6360*/  IMAD R41, R78.reuse, R45, RZ ;  /* 0x0000002d4e297224 */ /* 0x040fe200078e02ff */
[----:B------:R-:W-:Y:S01]  /*6370*/  SHF.R.S32.HI R85, RZ, 0x18, R114 ;  /* 0x00000018ff557819 */ /* 0x000fe20000011472 */
[----:B------:R-:W-:Y:S01]  /*6380*/  IMAD R40, R81, R80, R40 ;  /* 0x0000005051287224 */ /* 0x000fe200078e0228 */
[----:B------:R-:W-:Y:S01]  /*6390*/  SHF.R.S32.HI R81, RZ, 0x18, R117 ;  /* 0x00000018ff517819 */ /* 0x000fe20000011475 */
[C---:B------:R-:W-:Y:S01]  /*63a0*/  IMAD R42, R78.reuse, R46, RZ ;  /* 0x0000002e4e2a7224 */ /* 0x040fe200078e02ff */
[----:B------:R-:W-:Y:S01]  /*63b0*/  I2IP.S8.S32.SAT R173, R43, R38, RZ ;  /* 0x000000262bad7239 */ /* 0x000fe200000014ff */
[----:B------:R-:W-:Y:S01]  /*63c0*/  IMAD R47, R78, R47, RZ ;  /* 0x0000002f4e2f7224 */ /* 0x000fe200078e02ff */
[----:B------:R-:W-:Y:S01]  /*63d0*/  SHF.R.S32.HI R96, RZ, 0x18, R99 ;  /* 0x00000018ff607819 */ /* 0x000fe20000011463 */
[----:B------:R-:W-:Y:S01]  /*63e0*/  IMAD R41, R82, R80, R41 ;  /* 0x0000005052297224 */ /* 0x000fe200078e0229 */
[----:B------:R-:W-:Y:S01]  /*63f0*/  I2IP.S8.S32.SAT R173, R37, R36, R173 ;  /* 0x0000002425ad7239 */ /* 0x000fe200000014ad */
[C---:B------:R-:W-:Y:S01]  /*6400*/  IMAD R44, R78.reuse, R48, RZ ;  /* 0x000000304e2c7224 */ /* 0x040fe200078e02ff */
[----:B------:R-:W-:Y:S01]  /*6410*/  SHF.R.S32.HI R82, RZ, 0x18, R115 ;  /* 0x00000018ff527819 */ /* 0x000fe20000011473 */
[-C--:B------:R-:W-:Y:S01]  /*6420*/  IMAD R42, R81, R80.reuse, R42 ;  /* 0x00000050512a7224 */ /* 0x080fe200078e022a */
[----:B------:R-:W-:Y:S01]  /*6430*/  SHF.R.S32.HI R97, RZ, 0x18, R100 ;  /* 0x00000018ff617819 */ /* 0x000fe20000011464 */
[C---:B------:R-:W-:Y:S01]  /*6440*/  IMAD R45, R78.reuse, R49, RZ ;  /* 0x000000314e2d7224 */ /* 0x040fe200078e02ff */
[----:B------:R-:W-:Y:S01]  /*6450*/  SHF.R.S32.HI R98, RZ, 0x18, R101 ;  /* 0x00000018ff627819 */ /* 0x000fe20000011465 */
[----:B------:R-:W-:Y:S01]  /*6460*/  IMAD R47, R95, R80, R47 ;  /* 0x000000505f2f7224 */ /* 0x000fe200078e022f */
[----:B------:R-:W-:Y:S01]  /*6470*/  SHF.R.S32.HI R99, RZ, 0x18, R102 ;  /* 0x00000018ff637819 */ /* 0x000fe20000011466 */
[----:B------:R-:W-:Y:S01]  /*6480*/  IMAD R46, R78, R50, RZ ;  /* 0x000000324e2e7224 */ /* 0x000fe200078e02ff */
[----:B------:R-:W-:Y:S01]  /*6490*/  SHF.L.U32 R111, R100, 0x8, RZ ;  /* 0x00000008646f7819 */ /* 0x000fe200000006ff */
        /* <DEDUP_REMOVED lines=9> */
[----:B------:R-:W-:Y:S01]  /*6530*/  SHF.R.S32.HI R100, RZ, 0x18, R103 ;  /* 0x00000018ff647819 */ /* 0x000fe20000011467 */
[----:B------:R-:W-:Y:S01]  /*6540*/  IMAD.MOV.U32 R81, RZ, RZ, R113 ;  /* 0x000000ffff517224 */ /* 0x000fe200078e0071 */
[----:B------:R-:W-:Y:S01]  /*6550*/  SHF.L.U32 R108, R101, 0x8, RZ ;  /* 0x00000008656c7819 */ /* 0x000fe200000006ff */
[-C--:B------:R-:W-:Y:S01]  /*6560*/  IMAD R51, R96, R80.reuse, R51 ;  /* 0x0000005060337224 */ /* 0x080fe200078e0233 */
[----:B------:R-:W-:Y:S01]  /*6570*/  SHF.L.U32 R105, R102, 0x8, RZ ;  /* 0x0000000866697819 */ /* 0x000fe200000006ff */
[C---:B------:R-:W-:Y:S01]  /*6580*/  IMAD R49, R78.reuse, R53, RZ ;  /* 0x000000354e317224 */ /* 0x040fe200078e02ff */
[----:B------:R-:W-:Y:S01]  /*6590*/  SHF.L.U32 R102, R103, 0x10, RZ ;  /* 0x0000001067667819 */ /* 0x000fe200000006ff */
[----:B------:R-:W-:Y:S01]  /*65a0*/  IMAD R48, R81, R80, R48 ;  /* 0x0000005051307224 */ /* 0x000fe200078e0230 */
[----:B------:R-:W-:Y:S01]  /*65b0*/  SHF.R.S32.HI R81, RZ, 0x18, R111 ;  /* 0x00000018ff517819 */ /* 0x000fe2000001146f */
[C---:B------:R-:W-:Y:S01]  /*65c0*/  IMAD R50, R78.reuse, R54, RZ ;  /* 0x000000364e327224 */ /* 0x040fe200078e02ff */
[----:B------:R-:W-:Y:S01]  /*65d0*/  I2IP.S8.S32.SAT R175, R51, R46, RZ ;  /* 0x0000002e33af7239 */ /* 0x000fe200000014ff */
[----:B------:R-:W-:Y:S01]  /*65e0*/  IMAD R55, R78, R55, RZ ;  /* 0x000000374e377224 */ /* 0x000fe200078e02ff */
[----:B------:R-:W-:Y:S01]  /*65f0*/  SHF.L.U32 R101, R103, 0x8, RZ ;  /* 0x0000000867657819 */ /* 0x000fe200000006ff */
[----:B------:R-:W-:Y:S01]  /*6600*/  IMAD R49, R82, R80, R49 ;  /* 0x0000005052317224 */ /* 0x000fe200078e0231 */
[----:B------:R-:W-:Y:S01]  /*6610*/  I2IP.S8.S32.SAT R175, R45, R44, R175 ;  /* 0x0000002c2daf7239 */ /* 0x000fe200000014af */
[C---:B------:R-:W-:Y:S01]  /*6620*/  IMAD R52, R78.reuse, R56, RZ ;  /* 0x000000384e347224 */ /* 0x040fe200078e02ff */
[----:B------:R-:W-:Y:S01]  /*6630*/  SHF.R.S32.HI R82, RZ, 0x18, R109 ;  /* 0x00000018ff527819 */ /* 0x000fe2000001146d */
[-C--:B------:R-:W-:Y:S01]  /*6640*/  IMAD R50, R81, R80.reuse, R50 ;  /* 0x0000005051327224 */ /* 0x080fe200078e0232 */
[----:B------:R-:W-:Y:S01]  /*6650*/  SHF.R.S32.HI R81, RZ, 0x18, R108 ;  /* 0x00000018ff517819 */ /* 0x000fe2000001146c */
[C---:B------:R-:W-:Y:S01]  /*6660*/  IMAD R53, R78.reuse, R57, RZ ;  /* 0x000000394e357224 */ /* 0x040fe200078e02ff */
[----:B------:R1:W-:Y:S01]  /*6670*/  STS.128 [R178+0x2200], R172 ;  /* 0x002200acb2007388 */ /* 0x0003e20000000c00 */
[----:B------:R-:W-:Y:S02]  /*6680*/  IMAD R55, R97, R80, R55 ;  /* 0x0000005061377224 */ /* 0x000fe400078e0237 */
[C---:B------:R-:W-:Y:S02]  /*6690*/  IMAD R54, R78.reuse, R58, RZ ;  /* 0x0000003a4e367224 */ /* 0x040fe400078e02ff */
[----:B------:R-:W-:Y:S01]  /*66a0*/  IMAD R52, R83, R80, R52 ;  /* 0x0000005053347224 */ /* 0x000fe200078e0234 */
[----:B------:R-:W-:Y:S01]  /*66b0*/  I2IP.S8.S32.SAT R192, R55, R50, RZ ;  /* 0x0000003237c07239 */ /* 0x000fe200000014ff */
[----:B------:R-:W-:Y:S01]  /*66c0*/  IMAD R59, R78, R59, RZ ;  /* 0x0000003b4e3b7224 */ /* 0x000fe200078e02ff */
[----:B------:R-:W-:Y:S01]  /*66d0*/  MOV R83, R107 ;  /* 0x0000006b00537202 */ /* 0x000fe20000000f00 */
[----:B------:R-:W-:Y:S01]  /*66e0*/  IMAD R53, R82, R80, R53 ;  /* 0x0000005052357224 */ /* 0x000fe200078e0235 */
[----:B------:R-:W-:Y:S01]  /*66f0*/  I2IP.S8.S32.SAT R192, R49, R48, R192 ;  /* 0x0000003031c07239 */ /* 0x000fe200000014c0 */
[C---:B------:R-:W-:Y:S01]  /*6700*/  IMAD R56, R78.reuse, R60, RZ ;  /* 0x0000003c4e387224 */ /* 0x040fe200078e02ff */
[----:B------:R-:W-:Y:S01]  /*6710*/  SHF.R.S32.HI R82, RZ, 0x18, R106 ;  /* 0x00000018ff527819 */ /* 0x000fe2000001146a */
[-C--:B------:R-:W-:Y:S01]  /*6720*/  IMAD R54, R81, R80.reuse, R54 ;  /* 0x0000005051367224 */ /* 0x080fe200078e0236 */
[----:B------:R-:W-:Y:S01]  /*6730*/  SHF.R.S32.HI R81, RZ, 0x18, R105 ;  /* 0x00000018ff517819 */ /* 0x000fe20000011469 */
[----:B------:R-:W-:Y:S02]  /*6740*/  IMAD R57, R78, R61, RZ ;  /* 0x0000003d4e397224 */ /* 0x000fe400078e02ff */
[----:B------:R-:W-:Y:S02]  /*6750*/  IMAD R59, R98, R80, R59 ;  /* 0x00000050623b7224 */ /* 0x000fe400078e023b */
[C---:B------:R-:W-:Y:S02]  /*6760*/  IMAD R58, R78.reuse, R62, RZ ;  /* 0x0000003e4e3a7224 */ /* 0x040fe400078e02ff */
[----:B------:R-:W-:Y:S01]  /*6770*/  IMAD R56, R83, R80, R56 ;  /* 0x0000005053387224 */ /* 0x000fe200078e0238 */
[----:B------:R-:W-:Y:S01]  /*6780*/  I2IP.S8.S32.SAT R193, R59, R54, RZ ;  /* 0x000000363bc17239 */ /* 0x000fe200000014ff */
[----:B------:R-:W-:Y:S01]  /*6790*/  IMAD R63, R78, R63, RZ ;  /* 0x0000003f4e3f7224 */ /* 0x000fe200078e02ff */
[----:B------:R-:W-:Y:S01]  /*67a0*/  MOV R83, R104 ;  /* 0x0000006800537202 */ /* 0x000fe20000000f00 */
[----:B------:R-:W-:Y:S01]  /*67b0*/  IMAD R57, R82, R80, R57 ;  /* 0x0000005052397224 */ /* 0x000fe200078e0239 */
[----:B------:R-:W-:Y:S01]  /*67c0*/  SHF.R.S32.HI R82, RZ, 0x18, R102 ;  /* 0x00000018ff527819 */ /* 0x000fe20000011466 */
[C---:B------:R-:W-:Y:S01]  /*67d0*/  IMAD R60, R78.reuse, R64, RZ ;  /* 0x000000404e3c7224 */ /* 0x040fe200078e02ff */
[----:B------:R-:W-:Y:S01]  /*67e0*/  I2IP.S8.S32.SAT R193, R53, R52, R193 ;  /* 0x0000003435c17239 */ /* 0x000fe200000014c1 */
[-C--:B------:R-:W-:Y:S01]  /*67f0*/  IMAD R58, R81, R80.reuse, R58 ;  /* 0x00000050513a7224 */ /* 0x080fe200078e023a */
[----:B------:R-:W-:Y:S01]  /*6800*/  SHF.R.S32.HI R81, RZ, 0x18, R101 ;  /* 0x00000018ff517819 */ /* 0x000fe20000011465 */
[C---:B------:R-:W-:Y:S02]  /*6810*/  IMAD R61, R78.reuse, R65, RZ ;  /* 0x000000414e3d7224 */ /* 0x040fe400078e02ff */
[-C--:B------:R-:W-:Y:S02]  /*6820*/  IMAD R63, R99, R80.reuse, R63 ;  /* 0x00000050633f7224 */ /* 0x080fe400078e023f */
[----:B------:R-:W-:Y:S02]  /*6830*/  IMAD R60, R83, R80, R60 ;  /* 0x00000050533c7224 */ /* 0x000fe400078e023c */
[----:B------:R-:W-:Y:S01]  /*6840*/  IMAD R62, R78, R66, RZ ;  /* 0x000000424e3e7224 */ /* 0x000fe200078e02ff */
[----:B------:R-:W-:Y:S01]  /*6850*/  I2IP.S8.S32.SAT R194, R63, R58, RZ ;  /* 0x0000003a3fc27239 */ /* 0x000fe200000014ff */
[----:B------:R-:W-:Y:S02]  /*6860*/  IMAD R61, R82, R80, R61 ;  /* 0x00000050523d7224 */ /* 0x000fe400078e023d */
[----:B------:R-:W-:Y:S01]  /*6870*/  IMAD R67, R78, R67, RZ ;  /* 0x000000434e437224 */ /* 0x000fe200078e02ff */
[----:B------:R-:W-:Y:S01]  /*6880*/  I2IP.S8.S32.SAT R194, R57, R56, R194 ;  /* 0x0000003839c27239 */ /* 0x000fe200000014c2 */
[-C--:B------:R-:W-:Y:S02]  /*6890*/  IMAD R62, R81, R80.reuse, R62 ;  /* 0x00000050513e7224 */ /* 0x080fe400078e023e */
[----:B------:R-:W-:Y:S05]  /*68a0*/  IMAD R67, R100, R80, R67 ;  /* 0x0000005064437224 */ /* 0x000fea00078e0243 */
[----:B------:R-:W-:Y:S04]  /*68b0*/  I2IP.S8.S32.SAT R189, R67, R62, RZ ;  /* 0x0000003e43bd7239 */ /* 0x000fe800000014ff */
[----:B------:R-:W-:Y:S02]  /*68c0*/  I2IP.S8.S32.SAT R195, R61, R60, R189 ;  /* 0x0000003c3dc37239 */ /* 0x000fe400000014bd */
[----:B------:R-:W-:Y:S03]  /*68d0*/  IADD3 R189, PT, PT, R76, 0x1, RZ ;  /* 0x000000014cbd7810 */ /* 0x000fe60007ffe0ff */
[----:B------:R1:W-:Y:S01]  /*68e0*/  STS.128 [R177+0x2200], R192 ;  /* 0x002200c0b1007388 */ /* 0x0003e20000000c00 */
[----:B------:R-:W-:Y:S01]  /*68f0*/  @!PT LDS RZ, [RZ] ;  /* 0x00000000fffff984 */ /* 0x000fe20000000800 */
[----:B------:R-:W-:Y:S01]  /*6900*/  @!PT LDS RZ, [RZ] ;  /* 0x00000000fffff984 */ /* 0x000fe20000000800 */
[----:B------:R-:W-:Y:S01]  /*6910*/  @!PT LDS RZ, [RZ] ;  /* 0x00000000fffff984 */ /* 0x000fe20000000800 */
[----:B------:R-:W-:Y:S01]  /*6920*/  @!PT LDS RZ, [RZ] ;  /* 0x00000000fffff984 */ /* 0x000fe20000000800 */
[----:B------:R3:W-:Y:S07]  /*6930*/  MEMBAR.ALL.CTA ;  /* 0x0000000000007992 */ /* 0x0007ee0000008000 */
[----:B---3--:R-:W3:Y:S02]  /*6940*/  FENCE.VIEW.ASYNC.S ;  /* 0x00000000000073c6 */ /* 0x008ee40000000000 */
[----:B---3--:R-:W-:Y:S06]  /*6950*/  BAR.SYNC.DEFER_BLOCKING 0x1, 0x80 ;  /* 0x0042000000007b1d */ /* 0x008fec0000010000 */
[----:B------:R-:W-:Y:S05]  /*6960*/  @P0 BRA `(.L_x_96) ;  /* 0x0000000000340947 */ /* 0x000fea0003800000 */
[----:B------:R-:W-:Y:S01]  /*6970*/  UIADD3 UR12, UPT, UPT, UR43, 0x2200, URZ ;  /* 0x000022002b0c7890 */ /* 0x000fe2000fffe0ff */
[----:B------:R-:W-:Y:S01]  /*6980*/  R2UR UR9, R165 ;  /* 0x00000000a50972ca */ /* 0x000fe200000e0000 */
[----:B------:R-:W-:Y:S01]  /*6990*/  UIADD3 UR10, UP0, UPT, UR46, 0x680, URZ ;  /* 0x000006802e0a7890 */ /* 0x000fe2000ff1e0ff */
[----:B------:R-:W-:Y:S01]  /*69a0*/  R2UR UR8, R167 ;  /* 0x00000000a70872ca */ /* 0x000fe200000e0000 */
[----:B------:R-:W-:Y:S02]  /*69b0*/  UMOV UR7, UR36 ;  /* 0x0000002400077c82 */ /* 0x000fe40008000000 */
[----:B------:R-:W-:Y:S01]  /*69c0*/  IMAD.U32 R186, RZ, RZ, UR12 ;  /* 0x0000000cffba7e24 */ /* 0x000fe2000f8e00ff */
[----:B------:R-:W-:Y:S04]  /*69d0*/  UIADD3.X UR11, UPT, UPT, URZ, UR47, URZ, UP0, !UPT ;  /* 0x0000002fff0b7290 */ /* 0x000fe800087fe4ff */
[----:B------:R-:W-:Y:S03]  /*69e0*/  R2UR UR4, R186 ;  /* 0x00000000ba0472ca */ /* 0x000fe600000e0000 */
[----:B------:R-:W-:Y:S02]  /*69f0*/  USHF.L.U32 UR5, UR9, 0x6, URZ ;  /* 0x0000000609057899 */ /* 0x000fe400080006ff */
[----:B------:R-:W-:Y:S09]  /*6a00*/  USHF.L.U32 UR6, UR8, 0x7, URZ ;  /* 0x0000000708067899 */ /* 0x000ff200080006ff */
[----:B------:R3:W-:Y:S01]  /*6a10*/  UTMASTG.3D [UR4], [UR10] ;  /* 0x000000040a0073b5 */ /* 0x0007e20008010000 */
[----:B------:R0:W-:Y:S01]  /*6a20*/  UTMACMDFLUSH ;  /* 0x00000000000079b7 */ /* 0x0001e20000000000 */
[----:B---3--:R-:W-:Y:S04]  /*6a30*/  DEPBAR.LE SB0, 0x0 ;  /* 0x000080000000791a */ /* 0x008fe80000000000 */
.L_x_96:
[----:B------:R-:W-:Y:S05]  /*6a40*/  BSYNC.RECONVERGENT B0 ;  /* 0x0000000000007941 */ /* 0x000fea0003800200 */
.L_x_95:
[----:B------:R-:W-:Y:S01]  /*6a50*/  BAR.SYNC.DEFER_BLOCKING 0x1, 0x80 ;  /* 0x0042000000007b1d */ /* 0x000fe20000010000 */
[----:B------:R-:W-:Y:S01]  /*6a60*/  ISETP.NE.AND P2, PT, R187, RZ, PT ;  /* 0x000000ffbb00720c */ /* 0x000fe20003f45270 */
[----:B------:R-:W-:Y:S01]  /*6a70*/  IMAD.IADD R165, R75, 0x1, R164 ;  /* 0x000000014ba57824 */ /* 0x000fe200078e02a4 */
[----:B------:R-:W-:Y:S01]  /*6a80*/  ISETP.NE.AND P0, PT, R188, 0x2, PT ;  /* 0x00000002bc00780c */ /* 0x000fe20003f05270 */
[----:B------:R-:W-:Y:S01]  /*6a90*/  IMAD.IADD R167, R77, 0x1, R166 ;  /* 0x000000014da77824 */ /* 0x000fe200078e02a6 */
[----:B------:R-:W-:Y:S02]  /*6aa0*/  ISETP.NE.AND P1, PT, R189, 0x4, PT ;  /* 0x00000004bd00780c */ /* 0x000fe40003f25270 */
[----:B------:R-:W-:Y:S02]  /*6ab0*/  SEL R3, RZ, 0x1, P0 ;  /* 0x00000001ff037807 */ /* 0x000fe40000000000 */
[----:B------:R-:W-:Y:S02]  /*6ac0*/  SEL R0, RZ, 0x1, P1 ;  /* 0x00000001ff007807 */ /* 0x000fe40000800000 */
[----:B------:R-:W-:Y:S02]  /*6ad0*/  LOP3.LUT R184, R184, R3, RZ, 0x3c, !PT ;  /* 0x00000003b8b87212 */ /* 0x000fe400078e3cff */
[----:B------:R-:W-:Y:S02]  /*6ae0*/  LOP3.LUT R185, R185, R0, RZ, 0x3c, !PT ;  /* 0x00000000b9b97212 */ /* 0x000fe400078e3cff */
[----:B------:R-:W-:Y:S02]  /*6af0*/  @P2 R2UR UR36, R182 ;  /* 0x00000000b62422ca */ /* 0x000fe400000e0000 */
[----:B------:R-:W-:Y:S02]  /*6b00*/  SEL R188, R188, RZ, P0 ;  /* 0x000000ffbcbc7207 */ /* 0x000fe40000000000 */
[----:B------:R-:W-:Y:S01]  /*6b10*/  SEL R76, R189, RZ, P1 ;  /* 0x000000ffbd4c7207 */ /* 0x000fe20000800000 */
[----:B------:R-:W-:Y:S10]  /*6b20*/  @P2 BRA `(.L_x_97) ;  /* 0xffffffdc00342947 */ /* 0x000ff4000383ffff */
[----:B------:R-:W-:Y:S05]  /*6b30*/  EXIT ;  /* 0x000000000000794d */ /* 0x000fea0003800000 */
.L_x_19:
[----:B--2---:R2:W1:Y:S02]  /*6b40*/  SYNCS.PHASECHK.TRANS64.TRYWAIT P0, [R3+URZ+0x100], R2 ;  /* 0x00010002030075a7 */ /* 0x00446400080011ff */
[----:B-1----:R-:W-:Y:S05]  /*6b50*/  @!P0 NANOSLEEP.SYNCS 0x989680 ;  /* 0x009896800000895d */ /* 0x002fea0003900000 */
[----:B------:R-:W1:Y:S02]  /*6b60*/  @!P0 SYNCS.PHASECHK.TRANS64 P0, [R3+URZ+0x100], R2 ;  /* 0x00010002030085a7 */ /* 0x000e6400080010ff */
[----:B-1----:R-:W-:Y:S05]  /*6b70*/  @!P0 BRA `(.L_x_19) ;  /* 0xfffffffc00f08947 */ /* 0x002fea000383ffff */
[----:B------:R-:W-:Y:S05]  /*6b80*/  BRA `(.L_x_98) ;  /* 0xffffffa800987947 */ /* 0x000fea000383ffff */
.L_x_22:
[----:B-1----:R-:W-:-:S07]  /*6b90*/  MOV R2, UR33 ;  /* 0x0000002100027c02 */ /* 0x002fce0008000f00 */
.L_x_99:
[----:B-1----:R1:W2:Y:S02]  /*6ba0*/  SYNCS.PHASECHK.TRANS64.TRYWAIT P0, [R2+URZ+0x38], R5 ;  /* 0x00003805020075a7 */ /* 0x0022a400080011ff */
[----:B--2---:R-:W-:Y:S05]  /*6bb0*/  @!P0 NANOSLEEP.SYNCS 0x989680 ;  /* 0x009896800000895d */ /* 0x004fea0003900000 */
[----:B------:R-:W2:Y:S02]  /*6bc0*/  @!P0 SYNCS.PHASECHK.TRANS64 P0, [R2+URZ+0x38], R5 ;  /* 0x00003805020085a7 */ /* 0x000ea400080010ff */
[----:B--2---:R-:W-:Y:S05]  /*6bd0*/  @!P0 BRA `(.L_x_99) ;  /* 0xfffffffc00f08947 */ /* 0x004fea000383ffff */
[----:B------:R-:W-:Y:S05]  /*6be0*/  BRA `(.L_x_21) ;  /* 0xffffffa800e87947 */ /* 0x000fea000383ffff */
.L_x_28:
[----:B-1----:R-:W-:-:S07]  /*6bf0*/  MOV R2, UR17 ;  /* 0x0000001100027c02 */ /* 0x002fce0008000f00 */
.L_x_100:
[----:B-1----:R1:W2:Y:S02]  /*6c00*/  SYNCS.PHASECHK.TRANS64.TRYWAIT P0, [R2+URZ+0x38], R5 ;  /* 0x00003805020075a7 */ /* 0x0022a400080011ff */
[----:B--2---:R-:W-:Y:S05]  /*6c10*/  @!P0 NANOSLEEP.SYNCS 0x989680 ;  /* 0x009896800000895d */ /* 0x004fea0003900000 */
[----:B------:R-:W2:Y:S02]  /*6c20*/  @!P0 SYNCS.PHASECHK.TRANS64 P0, [R2+URZ+0x38], R5 ;  /* 0x00003805020085a7 */ /* 0x000ea400080010ff */
[----:B--2---:R-:W-:Y:S05]  /*6c30*/  @!P0 BRA `(.L_x_100) ;  /* 0xfffffffc00f08947 */ /* 0x004fea000383ffff */
[----:B------:R-:W-:Y:S05]  /*6c40*/  BRA `(.L_x_27) ;  /* 0xffffffac00907947 */ /* 0x000fea000383ffff */
.L_x_32:
[----:B-1----:R1:W2:Y:S02]  /*6c50*/  SYNCS.PHASECHK.TRANS64.TRYWAIT P0, [R2+URZ+0x90], R3 ;  /* 0x00009003020075a7 */ /* 0x0022a400080011ff */
[----:B--2---:R-:W-:Y:S05]  /*6c60*/  @!P0 NANOSLEEP.SYNCS 0x989680 ;  /* 0x009896800000895d */ /* 0x004fea0003900000 */
[----:B------:R-:W2:Y:S02]  /*6c70*/  @!P0 SYNCS.PHASECHK.TRANS64 P0, [R2+URZ+0x90], R3 ;  /* 0x00009003020085a7 */ /* 0x000ea400080010ff */
[----:B--2---:R-:W-:Y:S05]  /*6c80*/  @!P0 BRA `(.L_x_32) ;  /* 0xfffffffc00f08947 */ /* 0x004fea000383ffff */
[----:B------:R-:W-:Y:S05]  /*6c90*/  BRA `(.L_x_101) ;  /* 0xffffffb000207947 */ /* 0x000fea000383ffff */
.L_x_36:
[----:B----4-:R-:W-:-:S07]  /*6ca0*/  MOV R0, UR5 ;  /* 0x0000000500007c02 */ /* 0x010fce0008000f00 */
.L_x_102:
[----:B-1----:R1:W2:Y:S02]  /*6cb0*/  SYNCS.PHASECHK.TRANS64.TRYWAIT P0, [R0+URZ], R3 ;  /* 0x00000003000075a7 */ /* 0x0022a400080011ff */
[----:B--2---:R-:W-:Y:S05]  /*6cc0*/  @!P0 NANOSLEEP.SYNCS 0x989680 ;  /* 0x009896800000895d */ /* 0x004fea0003900000 */
[----:B------:R-:W2:Y:S02]  /*6cd0*/  @!P0 SYNCS.PHASECHK.TRANS64 P0, [R0+URZ], R3 ;  /* 0x00000003000085a7 */ /* 0x000ea400080010ff */
[----:B--2---:R-:W-:Y:S05]  /*6ce0*/  @!P0 BRA `(.L_x_102) ;  /* 0xfffffffc00f08947 */ /* 0x004fea000383ffff */
[----:B------:R-:W-:Y:S05]  /*6cf0*/  BRA `(.L_x_103) ;  /* 0xffffffb400907947 */ /* 0x000fea000383ffff */
.L_x_37:
[----:B----4-:R-:W-:-:S07]  /*6d00*/  MOV R0, UR5 ;  /* 0x0000000500007c02 */ /* 0x010fce0008000f00 */
.L_x_104:
[----:B-1----:R1:W2:Y:S02]  /*6d10*/  SYNCS.PHASECHK.TRANS64.TRYWAIT P0, [R0+URZ], R3 ;  /* 0x00000003000075a7 */ /* 0x0022a400080011ff */
[----:B--2---:R-:W-:Y:S05]  /*6d20*/  @!P0 NANOSLEEP.SYNCS 0x989680 ;  /* 0x009896800000895d */ /* 0x004fea0003900000 */
[----:B------:R-:W2:Y:S02]  /*6d30*/  @!P0 SYNCS.PHASECHK.TRANS64 P0, [R0+URZ], R3 ;  /* 0x00000003000085a7 */ /* 0x000ea400080010ff */
[----:B--2---:R-:W-:Y:S05]  /*6d40*/  @!P0 BRA `(.L_x_104) ;  /* 0xfffffffc00f08947 */ /* 0x004fea000383ffff */
[----:B------:R-:W-:Y:S05]  /*6d50*/  BRA `(.L_x_105) ;  /* 0xffffffb4009c7947 */ /* 0x000fea000383ffff */
.L_x_38:
[----:B----4-:R-:W-:-:S07]  /*6d60*/  MOV R0, UR5 ;  /* 0x0000000500007c02 */ /* 0x010fce0008000f00 */
.L_x_106:
[----:B-1----:R1:W2:Y:S02]  /*6d70*/  SYNCS.PHASECHK.TRANS64.TRYWAIT P0, [R0+URZ], R3 ;  /* 0x00000003000075a7 */ /* 0x0022a400080011ff */
[----:B--2---:R-:W-:Y:S05]  /*6d80*/  @!P0 NANOSLEEP.SYNCS 0x989680 ;  /* 0x009896800000895d */ /* 0x004fea0003900000 */
[----:B------:R-:W2:Y:S02]  /*6d90*/  @!P0 SYNCS.PHASECHK.TRANS64 P0, [R0+URZ], R3 ;  /* 0x00000003000085a7 */ /* 0x000ea400080010ff */
[----:B--2---:R-:W-:Y:S05]  /*6da0*/  @!P0 BRA `(.L_x_106) ;  /* 0xfffffffc00f08947 */ /* 0x004fea000383ffff */
[----:B------:R-:W-:Y:S05]  /*6db0*/  BRA `(.L_x_107) ;  /* 0xffffffb400a87947 */ /* 0x000fea000383ffff */
.L_x_39:
[----:B----4-:R-:W-:-:S07]  /*6dc0*/  MOV R0, UR5 ;  /* 0x0000000500007c02 */ /* 0x010fce0008000f00 */
.L_x_108:
[----:B-1----:R1:W2:Y:S02]  /*6dd0*/  SYNCS.PHASECHK.TRANS64.TRYWAIT P0, [R0+URZ], R3 ;  /* 0x00000003000075a7 */ /* 0x0022a400080011ff */
[----:B--2---:R-:W-:Y:S05]  /*6de0*/  @!P0 NANOSLEEP.SYNCS 0x989680 ;  /* 0x009896800000895d */ /* 0x004fea0003900000 */
[----:B------:R-:W2:Y:S02]  /*6df0*/  @!P0 SYNCS.PHASECHK.TRANS64 P0, [R0+URZ], R3 ;  /* 0x00000003000085a7 */ /* 0x000ea400080010ff */
[----:B--2---:R-:W-:Y:S05]  /*6e00*/  @!P0 BRA `(.L_x_108) ;  /* 0xfffffffc00f08947 */ /* 0x004fea000383ffff */
[----:B------:R-:W-:Y:S05]  /*6e10*/  BRA `(.L_x_109) ;  /* 0xffffffb400b47947 */ /* 0x000fea000383ffff */
.L_x_40:
[----:B----4-:R-:W-:-:S07]  /*6e20*/  MOV R0, UR5 ;  /* 0x0000000500007c02 */ /* 0x010fce0008000f00 */
.L_x_110:
[----:B-1----:R1:W2:Y:S02]  /*6e30*/  SYNCS.PHASECHK.TRANS64.TRYWAIT P0, [R0+URZ], R3 ;  /* 0x00000003000075a7 */ /* 0x0022a400080011ff */
[----:B--2---:R-:W-:Y:S05]  /*6e40*/  @!P0 NANOSLEEP.SYNCS 0x989680 ;  /* 0x009896800000895d */ /* 0x004fea0003900000 */
[----:B------:R-:W2:Y:S02]  /*6e50*/  @!P0 SYNCS.PHASECHK.TRANS64 P0, [R0+URZ], R3 ;  /* 0x00000003000085a7 */ /* 0x000ea400080010ff */
[----:B--2---:R-:W-:Y:S05]  /*6e60*/  @!P0 BRA `(.L_x_110) ;  /* 0xfffffffc00f08947 */ /* 0x004fea000383ffff */
[----:B------:R-:W-:Y:S05]  /*6e70*/  BRA `(.L_x_111) ;  /* 0xffffffb400c07947 */ /* 0x000fea000383ffff */
.L_x_41:
[----:B----4-:R-:W-:-:S07]  /*6e80*/  MOV R0, UR5 ;  /* 0x0000000500007c02 */ /* 0x010fce0008000f00 */
.L_x_112:
[----:B-1----:R1:W2:Y:S02]  /*6e90*/  SYNCS.PHASECHK.TRANS64.TRYWAIT P0, [R0+URZ], R3 ;  /* 0x00000003000075a7 */ /* 0x0022a400080011ff */
[----:B--2---:R-:W-:Y:S05]  /*6ea0*/  @!P0 NANOSLEEP.SYNCS 0x989680 ;  /* 0x009896800000895d */ /* 0x004fea0003900000 */
[----:B------:R-:W2:Y:S02]  /*6eb0*/  @!P0 SYNCS.PHASECHK.TRANS64 P0, [R0+URZ], R3 ;  /* 0x00000003000085a7 */ /* 0x000ea400080010ff */
[----:B--2---:R-:W-:Y:S05]  /*6ec0*/  @!P0 BRA `(.L_x_112) ;  /* 0xfffffffc00f08947 */ /* 0x004fea000383ffff */
[----:B------:R-:W-:Y:S05]  /*6ed0*/  BRA `(.L_x_113) ;  /* 0xffffffb400cc7947 */ /* 0x000fea000383ffff */
.L_x_44:
[----:B-1----:R1:W2:Y:S02]  /*6ee0*/  SYNCS.PHASECHK.TRANS64.TRYWAIT P0, [R0+URZ+0xf0], R5 ;  /* 0x0000f005000075a7 */ /* 0x0022a400080011ff */
[----:B--2---:R-:W-:Y:S05]  /*6ef0*/  @!P0 NANOSLEEP.SYNCS 0x989680 ;  /* 0x009896800000895d */ /* 0x004fea0003900000 */
[----:B------:R-:W2:Y:S02]  /*6f00*/  @!P0 SYNCS.PHASECHK.TRANS64 P0, [R0+URZ+0xf0], R5 ;  /* 0x0000f005000085a7 */ /* 0x000ea400080010ff */
[----:B--2---:R-:W-:Y:S05]  /*6f10*/  @!P0 BRA `(.L_x_44) ;  /* 0xfffffffc00f08947 */ /* 0x004fea000383ffff */
[----:B------:R-:W-:Y:S05]  /*6f20*/  BRA `(.L_x_114) ;  /* 0xffffffb800287947 */ /* 0x000fea000383ffff */
.L_x_45:
[----:B------:R-:W-:-:S07]  /*6f30*/  MOV R0, UR5 ;  /* 0x0000000500007c02 */ /* 0x000fce0008000f00 */
.L_x_115:
[----:B-1----:R1:W2:Y:S02]  /*6f40*/  SYNCS.PHASECHK.TRANS64.TRYWAIT P0, [R0+URZ+0xa0], R5 ;  /* 0x0000a005000075a7 */ /* 0x0022a400080011ff */
[----:B--2---:R-:W-:Y:S05]  /*6f50*/  @!P0 NANOSLEEP.SYNCS 0x989680 ;  /* 0x009896800000895d */ /* 0x004fea0003900000 */
[----:B------:R-:W2:Y:S02]  /*6f60*/  @!P0 SYNCS.PHASECHK.TRANS64 P0, [R0+URZ+0xa0], R5 ;  /* 0x0000a005000085a7 */ /* 0x000ea400080010ff */
[----:B--2---:R-:W-:Y:S05]  /*6f70*/  @!P0 BRA `(.L_x_115) ;  /* 0xfffffffc00f08947 */ /* 0x004fea000383ffff */
[----:B------:R-:W-:Y:S05]  /*6f80*/  BRA `(.L_x_116) ;  /* 0xffffffb800387947 */ /* 0x000fea000383ffff */
.L_x_46:
[----:B-1----:R1:W2:Y:S02]  /*6f90*/  SYNCS.PHASECHK.TRANS64.TRYWAIT P1, [R0+URZ+0x90], R5 ;  /* 0x00009005000075a7 */ /* 0x0022a400080211ff */
[----:B--2---:R-:W-:Y:S05]  /*6fa0*/  @!P1 NANOSLEEP.SYNCS 0x989680 ;  /* 0x009896800000995d */ /* 0x004fea0003900000 */
[----:B------:R-:W2:Y:S02]  /*6fb0*/  @!P1 SYNCS.PHASECHK.TRANS64 P1, [R0+URZ+0x90], R5 ;  /* 0x00009005000095a7 */ /* 0x000ea400080210ff */
[----:B--2---:R-:W-:Y:S05]  /*6fc0*/  @!P1 BRA `(.L_x_46) ;  /* 0xfffffffc00f09947 */ /* 0x004fea000383ffff */
[----:B------:R-:W-:Y:S05]  /*6fd0*/  BRA `(.L_x_117) ;  /* 0xffffffb800687947 */ /* 0x000fea000383ffff */
.L_x_49:
[----:B------:R-:W-:-:S07]  /*6fe0*/  MOV R0, UR5 ;  /* 0x0000000500007c02 */ /* 0x000fce0008000f00 */
.L_x_118:
[----:B-1----:R1:W2:Y:S02]  /*6ff0*/  SYNCS.PHASECHK.TRANS64.TRYWAIT P0, [R0+URZ+0xa0], R3 ;  /* 0x0000a003000075a7 */ /* 0x0022a400080011ff */
[----:B--2---:R-:W-:Y:S05]  /*7000*/  @!P0 NANOSLEEP.SYNCS 0x989680 ;  /* 0x009896800000895d */ /* 0x004fea0003900000 */
[----:B------:R-:W2:Y:S02]  /*7010*/  @!P0 SYNCS.PHASECHK.TRANS64 P0, [R0+URZ+0xa0], R3 ;  /* 0x0000a003000085a7 */ /* 0x000ea400080010ff */
[----:B--2---:R-:W-:Y:S05]  /*7020*/  @!P0 BRA `(.L_x_118) ;  /* 0xfffffffc00f08947 */ /* 0x004fea000383ffff */
[----:B------:R-:W-:Y:S05]  /*7030*/  BRA `(.L_x_48) ;  /* 0xffffffb800bc7947 */ /* 0x000fea000383ffff */
.L_x_56:
[----:B-1----:R1:W2:Y:S02]  /*7040*/  SYNCS.PHASECHK.TRANS64.TRYWAIT P1, [R0+URZ+0x90], R5 ;  /* 0x00009005000075a7 */ /* 0x0022a400080211ff */
[----:B--2---:R-:W-:Y:S05]  /*7050*/  @!P1 NANOSLEEP.SYNCS 0x989680 ;  /* 0x009896800000995d */ /* 0x004fea0003900000 */
[----:B------:R-:W2:Y:S02]  /*7060*/  @!P1 SYNCS.PHASECHK.TRANS64 P1, [R0+URZ+0x90], R5 ;  /* 0x00009005000095a7 */ /* 0x000ea400080210ff */
[----:B--2---:R-:W-:Y:S05]  /*7070*/  @!P1 BRA `(.L_x_56) ;  /* 0xfffffffc00f09947 */ /* 0x004fea000383ffff */
[----:B------:R-:W-:Y:S05]  /*7080*/  BRA `(.L_x_119) ;  /* 0xffffffc000147947 */ /* 0x000fea000383ffff */
.L_x_57:
[----:B------:R-:W-:-:S07]  /*7090*/  MOV R3, UR9 ;  /* 0x0000000900037c02 */ /* 0x000fce0008000f00 */
.L_x_120:
[----:B-1----:R1:W2:Y:S02]  /*70a0*/  SYNCS.PHASECHK.TRANS64.TRYWAIT P0, [R3+URZ+0xd0], R0 ;  /* 0x0000d000030075a7 */ /* 0x0022a400080011ff */
[----:B--2---:R-:W-:Y:S05]  /*70b0*/  @!P0 NANOSLEEP.SYNCS 0x989680 ;  /* 0x009896800000895d */ /* 0x004fea0003900000 */
[----:B------:R-:W2:Y:S02]  /*70c0*/  @!P0 SYNCS.PHASECHK.TRANS64 P0, [R3+URZ+0xd0], R0 ;  /* 0x0000d000030085a7 */ /* 0x000ea400080010ff */
[----:B--2---:R-:W-:Y:S05]  /*70d0*/  @!P0 BRA `(.L_x_120) ;  /* 0xfffffffc00f08947 */ /* 0x004fea000383ffff */
[----:B------:R-:W-:Y:S05]  /*70e0*/  BRA `(.L_x_121) ;  /* 0xffffffc000487947 */ /* 0x000fea000383ffff */
.L_x_60:
[----:B------:R-:W-:Y:S07]  /*70f0*/  MOV R0, UR7 ;  /* 0x0000000700007c02 */ /* 0x000fee0008000f00 */
.L_x_122:
[----:B-1----:R1:W2:Y:S02]  /*7100*/  SYNCS.PHASECHK.TRANS64.TRYWAIT P0, [R0+URZ], R3 ;  /* 0x00000003000075a7 */ /* 0x0022a400080011ff */
[----:B--2---:R-:W-:Y:S05]  /*7110*/  @!P0 NANOSLEEP.SYNCS 0x989680 ;  /* 0x009896800000895d */ /* 0x004fea0003900000 */
[----:B------:R-:W2:Y:S02]  /*7120*/  @!P0 SYNCS.PHASECHK.TRANS64 P0, [R0+URZ], R3 ;  /* 0x00000003000085a7 */ /* 0x000ea400080010ff */
[----:B--2---:R-:W-:Y:S05]  /*7130*/  @!P0 BRA `(.L_x_122) ;  /* 0xfffffffc00f08947 */ /* 0x004fea000383ffff */
[----:B------:R-:W-:Y:S05]  /*7140*/  BRA `(.L_x_59) ;  /* 0xffffffc000687947 */ /* 0x000fea000383ffff */
.L_x_63:
[----:B------:R-:W-:-:S07]  /*7150*/  MOV R0, UR5 ;  /* 0x0000000500007c02 */ /* 0x000fce0008000f00 */
.L_x_123:
[----:B--2---:R2:W3:Y:S02]  /*7160*/  SYNCS.PHASECHK.TRANS64.TRYWAIT P0, [R0+URZ], R3 ;  /* 0x00000003000075a7 */ /* 0x0044e400080011ff */
[----:B---3--:R-:W-:Y:S05]  /*7170*/  @!P0 NANOSLEEP.SYNCS 0x989680 ;  /* 0x009896800000895d */ /* 0x008fea0003900000 */
[----:B------:R-:W3:Y:S02]  /*7180*/  @!P0 SYNCS.PHASECHK.TRANS64 P0, [R0+URZ], R3 ;  /* 0x00000003000085a7 */ /* 0x000ee400080010ff */
[----:B---3--:R-:W-:Y:S05]  /*7190*/  @!P0 BRA `(.L_x_123) ;  /* 0xfffffffc00f08947 */ /* 0x008fea000383ffff */
[----:B------:R-:W-:Y:S05]  /*71a0*/  BRA `(.L_x_124) ;  /* 0xffffffc400087947 */ /* 0x000fea000383ffff */
.L_x_64:
[----:B------:R-:W-:-:S07]  /*71b0*/  MOV R0, UR5 ;  /* 0x0000000500007c02 */ /* 0x000fce0008000f00 */
.L_x_125:
[----:B--2---:R2:W3:Y:S02]  /*71c0*/  SYNCS.PHASECHK.TRANS64.TRYWAIT P0, [R0+URZ], R3 ;  /* 0x00000003000075a7 */ /* 0x0044e400080011ff */
[----:B---3--:R-:W-:Y:S05]  /*71d0*/  @!P0 NANOSLEEP.SYNCS 0x989680 ;  /* 0x009896800000895d */ /* 0x008fea0003900000 */
[----:B------:R-:W3:Y:S02]  /*71e0*/  @!P0 SYNCS.PHASECHK.TRANS64 P0, [R0+URZ], R3 ;  /* 0x00000003000085a7 */ /* 0x000ee400080010ff */
[----:B---3--:R-:W-:Y:S05]  /*71f0*/  @!P0 BRA `(.L_x_125) ;  /* 0xfffffffc00f08947 */ /* 0x008fea000383ffff */
[----:B------:R-:W-:Y:S05]  /*7200*/  BRA `(.L_x_126) ;  /* 0xffffffc400147947 */ /* 0x000fea000383ffff */
.L_x_65:
[----:B------:R-:W-:-:S07]  /*7210*/  MOV R0, UR5 ;  /* 0x0000000500007c02 */ /* 0x000fce0008000f00 */
.L_x_127:
[----:B--2---:R2:W3:Y:S02]  /*7220*/  SYNCS.PHASECHK.TRANS64.TRYWAIT P0, [R0+URZ], R3 ;  /* 0x00000003000075a7 */ /* 0x0044e400080011ff */
[----:B---3--:R-:W-:Y:S05]  /*7230*/  @!P0 NANOSLEEP.SYNCS 0x989680 ;  /* 0x009896800000895d */ /* 0x008fea0003900000 */
[----:B------:R-:W3:Y:S02]  /*7240*/  @!P0 SYNCS.PHASECHK.TRANS64 P0, [R0+URZ], R3 ;  /* 0x00000003000085a7 */ /* 0x000ee400080010ff */
[----:B---3--:R-:W-:Y:S05]  /*7250*/  @!P0 BRA `(.L_x_127) ;  /* 0xfffffffc00f08947 */ /* 0x008fea000383ffff */
[----:B------:R-:W-:Y:S05]  /*7260*/  BRA `(.L_x_128) ;  /* 0xffffffc400207947 */ /* 0x000fea000383ffff */
.L_x_66:
[----:B------:R-:W-:-:S07]  /*7270*/  MOV R0, UR7 ;  /* 0x0000000700007c02 */ /* 0x000fce0008000f00 */
.L_x_129:
[----:B--2---:R2:W3:Y:S02]  /*7280*/  SYNCS.PHASECHK.TRANS64.TRYWAIT P0, [R0+URZ], R3 ;  /* 0x00000003000075a7 */ /* 0x0044e400080011ff */
[----:B---3--:R-:W-:Y:S05]  /*7290*/  @!P0 NANOSLEEP.SYNCS 0x989680 ;  /* 0x009896800000895d */ /* 0x008fea0003900000 */
[----:B------:R-:W3:Y:S02]  /*72a0*/  @!P0 SYNCS.PHASECHK.TRANS64 P0, [R0+URZ], R3 ;  /* 0x00000003000085a7 */ /* 0x000ee400080010ff */
[----:B---3--:R-:W-:Y:S05]  /*72b0*/  @!P0 BRA `(.L_x_129) ;  /* 0xfffffffc00f08947 */ /* 0x008fea000383ffff */
[----:B------:R-:W-:Y:S05]  /*72c0*/  BRA `(.L_x_130) ;  /* 0xffffffc4002c7947 */ /* 0x000fea000383ffff */
.L_x_71:
[----:B---3--:R3:W1:Y:S02]  /*72d0*/  SYNCS.PHASECHK.TRANS64.TRYWAIT P0, [R0+URZ+0x90], R3 ;  /* 0x00009003000075a7 */ /* 0x00866400080011ff */
[----:B-1----:R-:W-:Y:S05]  /*72e0*/  @!P0 NANOSLEEP.SYNCS 0x989680 ;  /* 0x009896800000895d */ /* 0x002fea0003900000 */
[----:B------:R-:W1:Y:S02]  /*72f0*/  @!P0 SYNCS.PHASECHK.TRANS64 P0, [R0+URZ+0x90], R3 ;  /* 0x00009003000085a7 */ /* 0x000e6400080010ff */
[----:B-1----:R-:W-:Y:S05]  /*7300*/  @!P0 BRA `(.L_x_71) ;  /* 0xfffffffc00f08947 */ /* 0x002fea000383ffff */
[----:B------:R-:W-:Y:S05]  /*7310*/  BRA `(.L_x_131) ;  /* 0xffffffc800287947 */ /* 0x000fea000383ffff */
.L_x_74:
[----:B------:R-:W-:Y:S07]  /*7320*/  MOV R0, UR6 ;  /* 0x0000000600007c02 */ /* 0x000fee0008000f00 */
.L_x_132:
[----:B-1----:R1:W3:Y:S02]  /*7330*/  SYNCS.PHASECHK.TRANS64.TRYWAIT P0, [R0+URZ+0x88], R3 ;  /* 0x00008803000075a7 */ /* 0x0022e400080011ff */
[----:B---3--:R-:W-:Y:S05]  /*7340*/  @!P0 NANOSLEEP.SYNCS 0x989680 ;  /* 0x009896800000895d */ /* 0x008fea0003900000 */
[----:B------:R-:W3:Y:S02]  /*7350*/  @!P0 SYNCS.PHASECHK.TRANS64 P0, [R0+URZ+0x88], R3 ;  /* 0x00008803000085a7 */ /* 0x000ee400080010ff */
[----:B---3--:R-:W-:Y:S05]  /*7360*/  @!P0 BRA `(.L_x_132) ;  /* 0xfffffffc00f08947 */ /* 0x008fea000383ffff */
[----:B------:R-:W-:Y:S05]  /*7370*/  BRA `(.L_x_73) ;  /* 0xffffffcc00147947 */ /* 0x000fea000383ffff */
.L_x_77:
[----:B------:R-:W-:Y:S07]  /*7380*/  MOV R3, UR6 ;  /* 0x0000000600037c02 */ /* 0x000fee0008000f00 */
.L_x_133:
[----:B-1----:R1:W2:Y:S02]  /*7390*/  SYNCS.PHASECHK.TRANS64.TRYWAIT P2, [R3+URZ+0x78], R26 ;  /* 0x0000781a030075a7 */ /* 0x0022a400080411ff */
[----:B--2---:R-:W-:Y:S05]  /*73a0*/  @!P2 NANOSLEEP.SYNCS 0x989680 ;  /* 0x009896800000a95d */ /* 0x004fea0003900000 */
[----:B------:R-:W2:Y:S02]  /*73b0*/  @!P2 SYNCS.PHASECHK.TRANS64 P2, [R3+URZ+0x78], R26 ;  /* 0x0000781a0300a5a7 */ /* 0x000ea400080410ff */
[----:B--2---:R-:W-:Y:S05]  /*73c0*/  @!P2 BRA `(.L_x_133) ;  /* 0xfffffffc00f0a947 */ /* 0x004fea000383ffff */
[----:B------:R-:W-:Y:S05]  /*73d0*/  BRA `(.L_x_134) ;  /* 0xffffffcc00a87947 */ /* 0x000fea000383ffff */
.L_x_80:
[----:B--2---:R2:W4:Y:S02]  /*73e0*/  SYNCS.PHASECHK.TRANS64.TRYWAIT P0, [R0+URZ+0x90], R3 ;  /* 0x00009003000075a7 */ /* 0x00452400080011ff */
[----:B----4-:R-:W-:Y:S05]  /*73f0*/  @!P0 NANOSLEEP.SYNCS 0x989680 ;  /* 0x009896800000895d */ /* 0x010fea0003900000 */
[----:B------:R-:W4:Y:S02]  /*7400*/  @!P0 SYNCS.PHASECHK.TRANS64 P0, [R0+URZ+0x90], R3 ;  /* 0x00009003000085a7 */ /* 0x000f2400080010ff */
[----:B----4-:R-:W-:Y:S05]  /*7410*/  @!P0 BRA `(.L_x_80) ;  /* 0xfffffffc00f08947 */ /* 0x010fea000383ffff */
[----:B------:R-:W-:Y:S05]  /*7420*/  BRA `(.L_x_135) ;  /* 0xffffffd400087947 */ /* 0x000fea000383ffff */
.L_x_91:
[----:B-1----:R-:W-:Y:S04]  /*7430*/  MOV R0, UR43 ;  /* 0x0000002b00007c02 */ /* 0x002fe80008000f00 */
[----:B------:R1:W2:Y:S03]  /*7440*/  SYNCS.PHASECHK.TRANS64.TRYWAIT P1, [R0+URZ+0x70], R3 ;  /* 0x00007003000075a7 */ /* 0x0002a600080211ff */
[----:B--2---:R-:W-:Y:S05]  /*7450*/  @!P1 NANOSLEEP.SYNCS 0x989680 ;  /* 0x009896800000995d */ /* 0x004fea0003900000 */
[----:B------:R-:W2:Y:S02]  /*7460*/  @!P1 SYNCS.PHASECHK.TRANS64 P1, [R0+URZ+0x70], R3 ;  /* 0x00007003000095a7 */ /* 0x000ea400080210ff */
[----:B--2---:R-:W-:Y:S05]  /*7470*/  @!P1 BRA `(.L_x_91) ;  /* 0xfffffffc00ec9947 */ /* 0x004fea000383ffff */
[----:B------:R-:W-:Y:S05]  /*7480*/  BRA `(.L_x_90) ;  /* 0xffffffe000047947 */ /* 0x000fea000383ffff */
.L_x_93:
[----:B------:R1:W1:Y:S02]  /*7490*/  SYNCS.PHASECHK.TRANS64.TRYWAIT P1, [R148+URZ+0xb0], R5 ;  /* 0x0000b005940075a7 */ /* 0x00026400080211ff */
[----:B-1----:R-:W-:Y:S05]  /*74a0*/  @!P1 NANOSLEEP.SYNCS 0x989680 ;  /* 0x009896800000995d */ /* 0x002fea0003900000 */
[----:B------:R-:W1:Y:S02]  /*74b0*/  @!P1 SYNCS.PHASECHK.TRANS64 P1, [R148+URZ+0xb0], R5 ;  /* 0x0000b005940095a7 */ /* 0x000e6400080210ff */
[----:B-1----:R-:W-:Y:S05]  /*74c0*/  @!P1 BRA `(.L_x_93) ;  /* 0xfffffffc00f09947 */ /* 0x002fea000383ffff */
[----:B------:R-:W-:Y:S05]  /*74d0*/  BRA `(.L_x_92) ;  /* 0xffffffe000487947 */ /* 0x000fea000383ffff */
        .weak           $__internal_0_$__cuda_sm10x_tcgen05_guardrail_trap_col_being_dealloced_not_returned_by_alloc
        .type           $__internal_0_$__cuda_sm10x_tcgen05_guardrail_trap_col_being_dealloced_not_returned_by_alloc,@function
        .size           $__internal_0_$__cuda_sm10x_tcgen05_guardrail_trap_col_being_dealloced_not_returned_by_alloc,($__internal_1_$__cuda_sm10x_tcgen05_guardrail_trap_phase_invalid_during_alloc - $__internal_0_$__cuda_sm10x_tcgen05_guardrail_trap_col_being_dealloced_not_returned_by_alloc)
$__internal_0_$__cuda_sm10x_tcgen05_guardrail_trap_col_being_dealloced_not_returned_by_alloc:
[----:B------:R-:W-:Y:S05]  /*74e0*/  BPT.TRAP 0x1 ;  /* 0x000000040000795c */ /* 0x000fea0000300000 */
[----:B------:R-:W-:-:S04]  /*74f0*/  HFMA2 R3, -RZ, RZ, 0, 0 ;  /* 0x00000000ff037431 */ /* 0x000fc800000001ff */
[----:B------:R-:W-:Y:S05]  /*7500*/  RET.REL.NODEC R2 `(_ZN7cutlass13device_kernelINS_4gemm6kernel13GemmUniversalIN4cute5tupleIJiiiiEEENS1_10collective13CollectiveMmaINS1_35MainloopSm100TmaUmmaWarpSpecializedILi7ELi2ELi4ENS5_IJNS4_1CILi1EEESB_SB_EEEEENS5_IJNSA_ILi128EEENSA_ILi64EEENSA_ILi32EEEEEEaNS5_IJlSB_lEEEaSI_NS4_8TiledMMAINS4_8MMA_AtomIJNS4_15SM100_MMA_S8_SSIaaiLi128ELi64ELNS4_4UMMA5MajorE0ELSN_0ELNSM_8SaturateE0EEEEEENS4_6LayoutISC_NS5_IJNSA_ILi0EEESS_SS_EEEEENS5_IJNS4_10UnderscoreESV_SV_EEEEENS4_13SM90_TMA_LOADENS4_14ComposedLayoutINS4_7SwizzleILi1ELi4ELi3EEENS4_18smem_ptr_flag_bitsILi8EEENSR_INS5_IJNSA_ILi8EEESG_EEENS5_IJSG_SB_EEEEEEEvNS4_8identityESY_S18_vS19_EENS_8epilogue10collective18CollectiveEpilogueINS1B_23Sm100TmaWarpSpecializedILi1ELi1ELi64ELb0ELb0EEEJSH_NS5_IJNSR_ISE_SB_EENSR_ISF_SB_EEEEEaSI_aSI_NS1B_6fusion15FusionCallbacksIS1F_NS1J_17LinearCombinationIaiaiLNS_15FloatRoundStyleE2EEESH_S1I_JEEENS4_5SM1004TMEM4LOAD26SM100_TMEM_LOAD_32dp32b64xESY_NSZ_INS10_ILi2ELi4ELi3EEES13_NSR_INS5_IJS14_SF_EEENS5_IJSF_SB_EEEEEEENS4_39AutoVectorizingCopyWithAssumedAlignmentILi128EEENS4_14SM90_TMA_STOREES1X_S1Z_S1Z_EEEvvEEEEvNT_6ParamsE) ;  /* 0xffffff8802bc7950 */ /* 0x000fea0003c3ffff */
        .weak           $__internal_1_$__cuda_sm10x_tcgen05_guardrail_trap_phase_invalid_during_alloc
        .type           $__internal_1_$__cuda_sm10x_tcgen05_guardrail_trap_phase_invalid_during_alloc,@function
        .size           $__internal_1_$__cuda_sm10x_tcgen05_guardrail_trap_phase_invalid_during_alloc,($__internal_2_$__cuda_sm10x_tcgen05_guardrail_trap_unallocated_columns_being_dealloced - $__internal_1_$__cuda_sm10x_tcgen05_guardrail_trap_phase_invalid_during_alloc)
$__internal_1_$__cuda_sm10x_tcgen05_guardrail_trap_phase_invalid_during_alloc:
[----:B------:R-:W-:Y:S05]  /*7510*/  BPT.TRAP 0x1 ;  /* 0x000000040000795c */ /* 0x000fea0000300000 */
[----:B------:R-:W-:-:S04]  /*7520*/  MOV R3, 0x0 ;  /* 0x0000000000037802 */ /* 0x000fc80000000f00 */
[----:B------:R-:W-:Y:S05]  /*7530*/  RET.REL.NODEC R2 `(_ZN7cutlass13device_kernelINS_4gemm6kernel13GemmUniversalIN4cute5tupleIJiiiiEEENS1_10collective13CollectiveMmaINS1_35MainloopSm100TmaUmmaWarpSpecializedILi7ELi2ELi4ENS5_IJNS4_1CILi1EEESB_SB_EEEEENS5_IJNSA_ILi128EEENSA_ILi64EEENSA_ILi32EEEEEEaNS5_IJlSB_lEEEaSI_NS4_8TiledMMAINS4_8MMA_AtomIJNS4_15SM100_MMA_S8_SSIaaiLi128ELi64ELNS4_4UMMA5MajorE0ELSN_0ELNSM_8SaturateE0EEEEEENS4_6LayoutISC_NS5_IJNSA_ILi0EEESS_SS_EEEEENS5_IJNS4_10UnderscoreESV_SV_EEEEENS4_13SM90_TMA_LOADENS4_14ComposedLayoutINS4_7SwizzleILi1ELi4ELi3EEENS4_18smem_ptr_flag_bitsILi8EEENSR_INS5_IJNSA_ILi8EEESG_EEENS5_IJSG_SB_EEEEEEEvNS4_8identityESY_S18_vS19_EENS_8epilogue10collective18CollectiveEpilogueINS1B_23Sm100TmaWarpSpecializedILi1ELi1ELi64ELb0ELb0EEEJSH_NS5_IJNSR_ISE_SB_EENSR_ISF_SB_EEEEEaSI_aSI_NS1B_6fusion15FusionCallbacksIS1F_NS1J_17LinearCombinationIaiaiLNS_15FloatRoundStyleE2EEESH_S1I_JEEENS4_5SM1004TMEM4LOAD26SM100_TMEM_LOAD_32dp32b64xESY_NSZ_INS10_ILi2ELi4ELi3EEES13_NSR_INS5_IJS14_SF_EEENS5_IJSF_SB_EEEEEEENS4_39AutoVectorizingCopyWithAssumedAlignmentILi128EEENS4_14SM90_TMA_STOREES1X_S1Z_S1Z_EEEvvEEEEvNT_6ParamsE) ;  /* 0xffffff8802b07950 */ /* 0x000fea0003c3ffff */
        .weak           $__internal_2_$__cuda_sm10x_tcgen05_guardrail_trap_unallocated_columns_being_dealloced
        .type           $__internal_2_$__cuda_sm10x_tcgen05_guardrail_trap_unallocated_columns_being_dealloced,@function
        .size           $__internal_2_$__cuda_sm10x_tcgen05_guardrail_trap_unallocated_columns_being_dealloced,(.L_x_137 - $__internal_2_$__cuda_sm10x_tcgen05_guardrail_trap_unallocated_columns_being_dealloced)
$__internal_2_$__cuda_sm10x_tcgen05_guardrail_trap_unallocated_columns_being_dealloced:
[----:B------:R-:W-:Y:S05]  /*7540*/  BPT.TRAP 0x1 ;  /* 0x000000040000795c */ /* 0x000fea0000300000 */
[----:B------:R-:W-:-:S04]  /*7550*/  HFMA2 R3, -RZ, RZ, 0, 0 ;  /* 0x00000000ff037431 */ /* 0x000fc800000001ff */
[----:B------:R-:W-:Y:S05]  /*7560*/  RET.REL.NODEC R2 `(_ZN7cutlass13device_kernelINS_4gemm6kernel13GemmUniversalIN4cute5tupleIJiiiiEEENS1_10collective13CollectiveMmaINS1_35MainloopSm100TmaUmmaWarpSpecializedILi7ELi2ELi4ENS5_IJNS4_1CILi1EEESB_SB_EEEEENS5_IJNSA_ILi128EEENSA_ILi64EEENSA_ILi32EEEEEEaNS5_IJlSB_lEEEaSI_NS4_8TiledMMAINS4_8MMA_AtomIJNS4_15SM100_MMA_S8_SSIaaiLi128ELi64ELNS4_4UMMA5MajorE0ELSN_0ELNSM_8SaturateE0EEEEEENS4_6LayoutISC_NS5_IJNSA_ILi0EEESS_SS_EEEEENS5_IJNS4_10UnderscoreESV_SV_EEEEENS4_13SM90_TMA_LOADENS4_14ComposedLayoutINS4_7SwizzleILi1ELi4ELi3EEENS4_18smem_ptr_flag_bitsILi8EEENSR_INS5_IJNSA_ILi8EEESG_EEENS5_IJSG_SB_EEEEEEEvNS4_8identityESY_S18_vS19_EENS_8epilogue10collective18CollectiveEpilogueINS1B_23Sm100TmaWarpSpecializedILi1ELi1ELi64ELb0ELb0EEEJSH_NS5_IJNSR_ISE_SB_EENSR_ISF_SB_EEEEEaSI_aSI_NS1B_6fusion15FusionCallbacksIS1F_NS1J_17LinearCombinationIaiaiLNS_15FloatRoundStyleE2EEESH_S1I_JEEENS4_5SM1004TMEM4LOAD26SM100_TMEM_LOAD_32dp32b64xESY_NSZ_INS10_ILi2ELi4ELi3EEES13_NSR_INS5_IJS14_SF_EEENS5_IJSF_SB_EEEEEEENS4_39AutoVectorizingCopyWithAssumedAlignmentILi128EEENS4_14SM90_TMA_STOREES1X_S1Z_S1Z_EEEvvEEEEvNT_6ParamsE) ;  /* 0xffffff8802a47950 */ /* 0x000fea0003c3ffff */
.L_x_136:
[----:B------:R-:W-:-:S00]  /*7570*/  BRA `(.L_x_136) ;  /* 0xfffffffc00fc7947 */ /* 0x000fc0000383ffff */
[----:B------:R-:W-:-:S00]  /*7580*/  NOP ;  /* 0x0000000000007918 */ /* 0x000fc00000000000 */
[----:B------:R-:W-:-:S00]  /*7590*/  NOP ;  /* 0x0000000000007918 */ /* 0x000fc00000000000 */
[----:B------:R-:W-:-:S00]  /*75a0*/  NOP ;  /* 0x0000000000007918 */ /* 0x000fc00000000000 */
[----:B------:R-:W-:-:S00]  /*75b0*/  NOP ;  /* 0x0000000000007918 */ /* 0x000fc00000000000 */
[----:B------:R-:W-:-:S00]  /*75c0*/  NOP ;  /* 0x0000000000007918 */ /* 0x000fc00000000000 */
[----:B------:R-:W-:-:S00]  /*75d0*/  NOP ;  /* 0x0000000000007918 */ /* 0x000fc00000000000 */
[----:B------:R-:W-:-:S00]  /*75e0*/  NOP ;  /* 0x0000000000007918 */ /* 0x000fc00000000000 */
[----:B------:R-:W-:-:S00]  /*75f0*/  NOP ;  /* 0x0000000000007918 */ /* 0x000fc00000000000 */
.L_x_137:


//--------------------- .nv.global.init           --------------------------
	.section	.nv.global.init,"aw",@progbits
.nv.global.init:
	.type		$str$27,@object
	.size		$str$27,($str$28 - $str$27)
$str$27:
        /*0000*/ 	.byte	0x28, 0x61, 0x64, 0x64, 0x72, 0x65, 0x73, 0x73, 0x20, 0x26, 0x20, 0x6d, 0x61, 0x73, 0x6b, 0x29
        /*0010*/ 	.byte	0x20, 0x3d, 0x3d, 0x20, 0x30, 0x00
	.type		$str$28,@object
	.size		$str$28,($str$26 - $str$28)
$str$28:
        /*0016*/ 	.byte	0x2f, 0x74, 0x6d, 0x70, 0x2f, 0x63, 0x75, 0x74, 0x6c, 0x61, 0x73, 0x73, 0x5f, 0x73, 0x77, 0x65
        /*0026*/ 	.byte	0x65, 0x70, 0x5f, 0x73, 0x72, 0x63, 0x2f, 0x69, 0x6e, 0x63, 0x6c, 0x75, 0x64, 0x65, 0x2f, 0x63
        /*0036*/ 	.byte	0x75, 0x74, 0x65, 0x2f, 0x70, 0x6f, 0x69, 0x6e, 0x74, 0x65, 0x72, 0x5f, 0x66, 0x6c, 0x61, 0x67
        /*0046*/ 	.byte	0x67, 0x65, 0x64, 0x2e, 0x68, 0x70, 0x70, 0x00
	.type		$str$26,@object
	.size		$str$26,($str$25 - $str$26)
$str$26:
        /*004e*/ 	.byte	0x2f, 0x74, 0x6d, 0x70, 0x2f, 0x63, 0x75, 0x74, 0x6c, 0x61, 0x73, 0x73, 0x5f, 0x73, 0x77, 0x65
        /*005e*/ 	.byte	0x65, 0x70, 0x5f, 0x73, 0x72, 0x63, 0x2f, 0x69, 0x6e, 0x63, 0x6c, 0x75, 0x64, 0x65, 0x2f, 0x63
        /*006e*/ 	.byte	0x75, 0x74, 0x65, 0x2f, 0x61, 0x74, 0x6f, 0x6d, 0x2f, 0x63, 0x6f, 0x70, 0x79, 0x5f, 0x74, 0x72
        /*007e*/ 	.byte	0x61, 0x69, 0x74, 0x73, 0x5f, 0x73, 0x6d, 0x31, 0x30, 0x30, 0x2e, 0x68, 0x70, 0x70, 0x00
	.type		$str$25,@object
	.size		$str$25,(__unnamed_1 - $str$25)
$str$25:
        /*008d*/ 	.byte	0x28, 0x28, 0x75, 0x69, 0x6e, 0x74, 0x33, 0x32, 0x5f, 0x74, 0x28, 0x74, 0x68, 0x72, 0x65, 0x61
        /*009d*/ 	.byte	0x64, 0x49, 0x64, 0x78, 0x2e, 0x78, 0x29, 0x20, 0x2f, 0x20, 0x33, 0x32, 0x29, 0x20, 0x25, 0x20
        /*00ad*/ 	.byte	0x34, 0x29, 0x20, 0x3d, 0x3d, 0x20, 0x28, 0x28, 0x28, 0x74, 0x6d, 0x65, 0x6d, 0x5f, 0x61, 0x64
        /*00bd*/ 	.byte	0x64, 0x72, 0x20, 0x3e, 0x3e, 0x20, 0x31, 0x36, 0x29, 0x20, 0x2f, 0x20, 0x33, 0x32, 0x29, 0x20
        /*00cd*/ 	.byte	0x25, 0x20, 0x34, 0x29, 0x00
	.type		__unnamed_1,@object
	.size		__unnamed_1,(__unnamed_2 - __unnamed_1)
__unnamed_1:
        /*00d2*/ 	.byte	0x61, 0x75, 0x74, 0x6f, 0x20, 0x63, 0x75, 0x74, 0x65, 0x3a, 0x3a, 0x61, 0x73, 0x5f, 0x70, 0x6f
        /* <DEDUP_REMOVED lines=24> */
        /*0262*/ 	.byte	0x5d, 0x00
	.type		__unnamed_2,@object
	.size		__unnamed_2,(.L_2 - __unnamed_2)
__unnamed_2:
        /* <DEDUP_REMOVED lines=42> */
        /*0504*/ 	.byte	0x43, 0x3c, 0x30, 0x3e, 0x3e, 0x3e, 0x3e, 0x5d, 0x00
.L_2:


//--------------------- .nv.shared._ZN7cutlass13device_kernelINS_4gemm6kernel13GemmUniversalIN4cute5tupleIJiiiiEEENS1_10collective13CollectiveMmaINS1_35MainloopSm100TmaUmmaWarpSpecializedILi7ELi2ELi4ENS5_IJNS4_1CILi1EEESB_SB_EEEEENS5_IJNSA_ILi128EEENSA_ILi64EEENSA_ILi32EEEEEEaNS5_IJlSB_lEEEaSI_NS4_8TiledMMAINS4_8MMA_AtomIJNS4_15SM100_MMA_S8_SSIaaiLi128ELi64ELNS4_4UMMA5MajorE0ELSN_0ELNSM_8SaturateE0EEEEEENS4_6LayoutISC_NS5_IJNSA_ILi0EEESS_SS_EEEEENS5_IJNS4_10UnderscoreESV_SV_EEEEENS4_13SM90_TMA_LOADENS4_14ComposedLayoutINS4_7SwizzleILi1ELi4ELi3EEENS4_18smem_ptr_flag_bitsILi8EEENSR_INS5_IJNSA_ILi8EEESG_EEENS5_IJSG_SB_EEEEEEEvNS4_8identityESY_S18_vS19_EENS_8epilogue10collective18CollectiveEpilogueINS1B_23Sm100TmaWarpSpecializedILi1ELi1ELi64ELb0ELb0EEEJSH_NS5_IJNSR_ISE_SB_EENSR_ISF_SB_EEEEEaSI_aSI_NS1B_6fusion15FusionCallbacksIS1F_NS1J_17LinearCombinationIaiaiLNS_15FloatRoundStyleE2EEESH_S1I_JEEENS4_5SM1004TMEM4LOAD26SM100_TMEM_LOAD_32dp32b64xESY_NSZ_INS10_ILi2ELi4ELi3EEES13_NSR_INS5_IJS14_SF_EEENS5_IJSF_SB_EEEEEEENS4_39AutoVectorizingCopyWithAssumedAlignmentILi128EEENS4_14SM90_TMA_STOREES1X_S1Z_S1Z_EEEvvEEEEvNT_6ParamsE --------------------------
	.section	.nv.shared._ZN7cutlass13device_kernelINS_4gemm6kernel13GemmUniversalIN4cute5tupleIJiiiiEEENS1_10collective13CollectiveMmaINS1_35MainloopSm100TmaUmmaWarpSpecializedILi7ELi2ELi4ENS5_IJNS4_1CILi1EEESB_SB_EEEEENS5_IJNSA_ILi128EEENSA_ILi64EEENSA_ILi32EEEEEEaNS5_IJlSB_lEEEaSI_NS4_8TiledMMAINS4_8MMA_AtomIJNS4_15SM100_MMA_S8_SSIaaiLi128ELi64ELNS4_4UMMA5MajorE0ELSN_0ELNSM_8SaturateE0EEEEEENS4_6LayoutISC_NS5_IJNSA_ILi0EEESS_SS_EEEEENS5_IJNS4_10UnderscoreESV_SV_EEEEENS4_13SM90_TMA_LOADENS4_14ComposedLayoutINS4_7SwizzleILi1ELi4ELi3EEENS4_18smem_ptr_flag_bitsILi8EEENSR_INS5_IJNSA_ILi8EEESG_EEENS5_IJSG_SB_EEEEEEEvNS4_8identityESY_S18_vS19_EENS_8epilogue10collective18CollectiveEpilogueINS1B_23Sm100TmaWarpSpecializedILi1ELi1ELi64ELb0ELb0EEEJSH_NS5_IJNSR_ISE_SB_EENSR_ISF_SB_EEEEEaSI_aSI_NS1B_6fusion15FusionCallbacksIS1F_NS1J_17LinearCombinationIaiaiLNS_15FloatRoundStyleE2EEESH_S1I_JEEENS4_5SM1004TMEM4LOAD26SM100_TMEM_LOAD_32dp32b64xESY_NSZ_INS10_ILi2ELi4ELi3EEES13_NSR_INS5_IJS14_SF_EEENS5_IJSF_SB_EEEEEEENS4_39AutoVectorizingCopyWithAssumedAlignmentILi128EEENS4_14SM90_TMA_STOREES1X_S1Z_S1Z_EEEvvEEEEvNT_6ParamsE,"aw",@nobits
	.sectionflags	@""
	.align	16
	.zero		1024


//--------------------- .nv.shared.reserved.0     --------------------------
	.section	.nv.shared.reserved.0,"aw",@nobits
	.weak		__nv_reservedSMEM_offset_0_alias
	.size		__nv_reservedSMEM_offset_0_alias, 0, 64
	.other		__nv_reservedSMEM_offset_0_alias,@"STO_CUDA_RESERVED_SHARED STV_DEFAULT"
__nv_reservedSMEM_offset_0_alias:
	.zero		0
.nv.shared.reserved.0:
	.zero		64
	.weak		__nv_reservedSMEM_tcgen05_partition
	.type		__nv_reservedSMEM_tcgen05_partition,@object
	.size		__nv_reservedSMEM_tcgen05_partition,(.L_0 - __nv_reservedSMEM_tcgen05_partition)
__nv_reservedSMEM_tcgen05_partition:
	.zero		32
.L_0:


//--------------------- .nv.global                --------------------------
	.section	.nv.global,"aw",@nobits
.nv.global:
	.type		_ZN40_INTERNAL_66ca3f3c_4_k_cu_2b54a00e_333834cute1_E,@object
	.size		_ZN40_INTERNAL_66ca3f3c_4_k_cu_2b54a00e_333834cute1_E,(_ZN40_INTERNAL_66ca3f3c_4_k_cu_2b54a00e_333834cuda3std3__45__cpo6cbeginE - _ZN40_INTERNAL_66ca3f3c_4_k_cu_2b54a00e_333834cute1_E)
_ZN40_INTERNAL_66ca3f3c_4_k_cu_2b54a00e_333834cute1_E:
	.zero		1
	.type		_ZN40_INTERNAL_66ca3f3c_4_k_cu_2b54a00e_333834cuda3std3__45__cpo6cbeginE,@object
	.size		_ZN40_INTERNAL_66ca3f3c_4_k_cu_2b54a00e_333834cuda3std3__45__cpo6cbeginE,(_ZN40_INTERNAL_66ca3f3c_4_k_cu_2b54a00e_333834cuda3std3__48in_placeE - _ZN40_INTERNAL_66ca3f3c_4_k_cu_2b54a00e_333834cuda3std3__45__cpo6cbeginE)
_ZN40_INTERNAL_66ca3f3c_4_k_cu_2b54a00e_333834cuda3std3__45__cpo6cbeginE:
	.zero		1
	.type		_ZN40_INTERNAL_66ca3f3c_4_k_cu_2b54a00e_333834cuda3std3__48in_placeE,@object
	.size		_ZN40_INTERNAL_66ca3f3c_4_k_cu_2b54a00e_333834cuda3std3__48in_placeE,(_ZN40_INTERNAL_66ca3f3c_4_k_cu_2b54a00e_333834cuda3std6ranges3__45__cpo9iter_moveE - _ZN40_INTERNAL_66ca3f3c_4_k_cu_2b54a00e_333834cuda3std3__48in_placeE)
_ZN40_INTERNAL_66ca3f3c_4_k_cu_2b54a00e_333834cuda3std3__48in_placeE:
	.zero		1
	.type		_ZN40_INTERNAL_66ca3f3c_4_k_cu_2b54a00e_333834cuda3std6ranges3__45__cpo9iter_moveE,@object
	.size		_ZN40_INTERNAL_66ca3f3c_4_k_cu_2b54a00e_333834cuda3std6ranges3__45__cpo9iter_moveE,(_ZN40_INTERNAL_66ca3f3c_4_k_cu_2b54a00e_333834cuda3std3__45__cpo5beginE - _ZN40_INTERNAL_66ca3f3c_4_k_cu_2b54a00e_333834cuda3std6ranges3__45__cpo9iter_moveE)
_ZN40_INTERNAL_66ca3f3c_4_k_cu_2b54a00e_333834cuda3std6ranges3__45__cpo9iter_moveE:
	.zero		1
	.type		_ZN40_INTERNAL_66ca3f3c_4_k_cu_2b54a00e_333834cuda3std3__45__cpo5beginE,@object
	.size		_ZN40_INTERNAL_66ca3f3c_4_k_cu_2b54a00e_333834cuda3std3__45__cpo5beginE,(_ZN40_INTERNAL_66ca3f3c_4_k_cu_2b54a00e_333834cuda3std3__442_GLOBAL__N__66ca3f3c_4_k_cu_2b54a00e_333836ignoreE - _ZN40_INTERNAL_66ca3f3c_4_k_cu_2b54a00e_333834cuda3std3__45__cpo5beginE)
_ZN40_INTERNAL_66ca3f3c_4_k_cu_2b54a00e_333834cuda3std3__45__cpo5beginE:
	.zero		1
	.type		_ZN40_INTERNAL_66ca3f3c_4_k_cu_2b54a00e_333834cuda3std3__442_GLOBAL__N__66ca3f3c_4_k_cu_2b54a00e_333836ignoreE,@object
	.size		_ZN40_INTERNAL_66ca3f3c_4_k_cu_2b54a00e_333834cuda3std3__442_GLOBAL__N__66ca3f3c_4_k_cu_2b54a00e_333836ignoreE,(_ZN40_INTERNAL_66ca3f3c_4_k_cu_2b54a00e_333834cute7productE - _ZN40_INTERNAL_66ca3f3c_4_k_cu_2b54a00e_333834cuda3std3__442_GLOBAL__N__66ca3f3c_4_k_cu_2b54a00e_333836ignoreE)
_ZN40_INTERNAL_66ca3f3c_4_k_cu_2b54a00e_333834cuda3std3__442_GLOBAL__N__66ca3f3c_4_k_cu_2b54a00e_333836ignoreE:
	.zero		1
	.type		_ZN40_INTERNAL_66ca3f3c_4_k_cu_2b54a00e_333834cute7productE,@object
	.size		_ZN40_INTERNAL_66ca3f3c_4_k_cu_2b54a00e_333834cute7productE,(_ZN40_INTERNAL_66ca3f3c_4_k_cu_2b54a00e_333834cuda3std3__45__cpo3endE - _ZN40_INTERNAL_66ca3f3c_4_k_cu_2b54a00e_333834cute7productE)
_ZN40_INTERNAL_66ca3f3c_4_k_cu_2b54a00e_333834cute7productE:
	.zero		1
	.type		_ZN40_INTERNAL_66ca3f3c_4_k_cu_2b54a00e_333834cuda3std3__45__cpo3endE,@object
	.size		_ZN40_INTERNAL_66ca3f3c_4_k_cu_2b54a00e_333834cuda3std3__45__cpo3endE,(_ZN40_INTERNAL_66ca3f3c_4_k_cu_2b54a00e_333834cuda3std3__419piecewise_constructE - _ZN40_INTERNAL_66ca3f3c_4_k_cu_2b54a00e_333834cuda3std3__45__cpo3endE)
_ZN40_INTERNAL_66ca3f3c_4_k_cu_2b54a00e_333834cuda3std3__45__cpo3endE:
	.zero		1
	.type		_ZN40_INTERNAL_66ca3f3c_4_k_cu_2b54a00e_333834cuda3std3__419piecewise_constructE,@object
	.size		_ZN40_INTERNAL_66ca3f3c_4_k_cu_2b54a00e_333834cuda3std3__419piecewise_constructE,(_ZN40_INTERNAL_66ca3f3c_4_k_cu_2b54a00e_333834cuda3std3__45__cpo4cendE - _ZN40_INTERNAL_66ca3f3c_4_k_cu_2b54a00e_333834cuda3std3__419piecewise_constructE)
_ZN40_INTERNAL_66ca3f3c_4_k_cu_2b54a00e_333834cuda3std3__419piecewise_constructE:
	.zero		1
	.type		_ZN40_INTERNAL_66ca3f3c_4_k_cu_2b54a00e_333834cuda3std3__45__cpo4cendE,@object
	.size		_ZN40_INTERNAL_66ca3f3c_4_k_cu_2b54a00e_333834cuda3std3__45__cpo4cendE,(_ZN40_INTERNAL_66ca3f3c_4_k_cu_2b54a00e_333834cuda3std6ranges3__45__cpo4swapE - _ZN40_INTERNAL_66ca3f3c_4_k_cu_2b54a00e_333834cuda3std3__45__cpo4cendE)
_ZN40_INTERNAL_66ca3f3c_4_k_cu_2b54a00e_333834cuda3std3__45__cpo4cendE:
	.zero		1
	.type		_ZN40_INTERNAL_66ca3f3c_4_k_cu_2b54a00e_333834cuda3std6ranges3__45__cpo4swapE,@object
	.size		_ZN40_INTERNAL_66ca3f3c_4_k_cu_2b54a00e_333834cuda3std6ranges3__45__cpo4swapE,(.L_10 - _ZN40_INTERNAL_66ca3f3c_4_k_cu_2b54a00e_333834cuda3std6ranges3__45__cpo4swapE)
_ZN40_INTERNAL_66ca3f3c_4_k_cu_2b54a00e_333834cuda3std6ranges3__45__cpo4swapE:
	.zero		1
.L_10:


//--------------------- .nv.constant0._ZN7cutlass13device_kernelINS_4gemm6kernel13GemmUniversalIN4cute5tupleIJiiiiEEENS1_10collective13CollectiveMmaINS1_35MainloopSm100TmaUmmaWarpSpecializedILi7ELi2ELi4ENS5_IJNS4_1CILi1EEESB_SB_EEEEENS5_IJNSA_ILi128EEENSA_ILi64EEENSA_ILi32EEEEEEaNS5_IJlSB_lEEEaSI_NS4_8TiledMMAINS4_8MMA_AtomIJNS4_15SM100_MMA_S8_SSIaaiLi128ELi64ELNS4_4UMMA5MajorE0ELSN_0ELNSM_8SaturateE0EEEEEENS4_6LayoutISC_NS5_IJNSA_ILi0EEESS_SS_EEEEENS5_IJNS4_10UnderscoreESV_SV_EEEEENS4_13SM90_TMA_LOADENS4_14ComposedLayoutINS4_7SwizzleILi1ELi4ELi3EEENS4_18smem_ptr_flag_bitsILi8EEENSR_INS5_IJNSA_ILi8EEESG_EEENS5_IJSG_SB_EEEEEEEvNS4_8identityESY_S18_vS19_EENS_8epilogue10collective18CollectiveEpilogueINS1B_23Sm100TmaWarpSpecializedILi1ELi1ELi64ELb0ELb0EEEJSH_NS5_IJNSR_ISE_SB_EENSR_ISF_SB_EEEEEaSI_aSI_NS1B_6fusion15FusionCallbacksIS1F_NS1J_17LinearCombinationIaiaiLNS_15FloatRoundStyleE2EEESH_S1I_JEEENS4_5SM1004TMEM4LOAD26SM100_TMEM_LOAD_32dp32b64xESY_NSZ_INS10_ILi2ELi4ELi3EEES13_NSR_INS5_IJS14_SF_EEENS5_IJSF_SB_EEEEEEENS4_39AutoVectorizingCopyWithAssumedAlignmentILi128EEENS4_14SM90_TMA_STOREES1X_S1Z_S1Z_EEEvvEEEEvNT_6ParamsE --------------------------
	.section	.nv.constant0._ZN7cutlass13device_kernelINS_4gemm6kernel13GemmUniversalIN4cute5tupleIJiiiiEEENS1_10collective13CollectiveMmaINS1_35MainloopSm100TmaUmmaWarpSpecializedILi7ELi2ELi4ENS5_IJNS4_1CILi1EEESB_SB_EEEEENS5_IJNSA_ILi128EEENSA_ILi64EEENSA_ILi32EEEEEEaNS5_IJlSB_lEEEaSI_NS4_8TiledMMAINS4_8MMA_AtomIJNS4_15SM100_MMA_S8_SSIaaiLi128ELi64ELNS4_4UMMA5MajorE0ELSN_0ELNSM_8SaturateE0EEEEEENS4_6LayoutISC_NS5_IJNSA_ILi0EEESS_SS_EEEEENS5_IJNS4_10UnderscoreESV_SV_EEEEENS4_13SM90_TMA_LOADENS4_14ComposedLayoutINS4_7SwizzleILi1ELi4ELi3EEENS4_18smem_ptr_flag_bitsILi8EEENSR_INS5_IJNSA_ILi8EEESG_EEENS5_IJSG_SB_EEEEEEEvNS4_8identityESY_S18_vS19_EENS_8epilogue10collective18CollectiveEpilogueINS1B_23Sm100TmaWarpSpecializedILi1ELi1ELi64ELb0ELb0EEEJSH_NS5_IJNSR_ISE_SB_EENSR_ISF_SB_EEEEEaSI_aSI_NS1B_6fusion15FusionCallbacksIS1F_NS1J_17LinearCombinationIaiaiLNS_15FloatRoundStyleE2EEESH_S1I_JEEENS4_5SM1004TMEM4LOAD26SM100_TMEM_LOAD_32dp32b64xESY_NSZ_INS10_ILi2ELi4ELi3EEES13_NSR_INS5_IJS14_SF_EEENS5_IJSF_SB_EEEEEEENS4_39AutoVectorizingCopyWithAssumedAlignmentILi128EEENS4_14SM90_TMA_STOREES1X_S1Z_S1Z_EEEvvEEEEvNT_6ParamsE,"a",@progbits
	.sectionflags	@""
	.align	4
.nv.constant0._ZN7cutlass13device_kernelINS_4gemm6kernel13GemmUniversalIN4cute5tupleIJiiiiEEENS1_10collective13CollectiveMmaINS1_35MainloopSm100TmaUmmaWarpSpecializedILi7ELi2ELi4ENS5_IJNS4_1CILi1EEESB_SB_EEEEENS5_IJNSA_ILi128EEENSA_ILi64EEENSA_ILi32EEEEEEaNS5_IJlSB_lEEEaSI_NS4_8TiledMMAINS4_8MMA_AtomIJNS4_15SM100_MMA_S8_SSIaaiLi128ELi64ELNS4_4UMMA5MajorE0ELSN_0ELNSM_8SaturateE0EEEEEENS4_6LayoutISC_NS5_IJNSA_ILi0EEESS_SS_EEEEENS5_IJNS4_10UnderscoreESV_SV_EEEEENS4_13SM90_TMA_LOADENS4_14ComposedLayoutINS4_7SwizzleILi1ELi4ELi3EEENS4_18smem_ptr_flag_bitsILi8EEENSR_INS5_IJNSA_ILi8EEESG_EEENS5_IJSG_SB_EEEEEEEvNS4_8identityESY_S18_vS19_EENS_8epilogue10collective18CollectiveEpilogueINS1B_23Sm100TmaWarpSpecializedILi1ELi1ELi64ELb0ELb0EEEJSH_NS5_IJNSR_ISE_SB_EENSR_ISF_SB_EEEEEaSI_aSI_NS1B_6fusion15FusionCallbacksIS1F_NS1J_17LinearCombinationIaiaiLNS_15FloatRoundStyleE2EEESH_S1I_JEEENS4_5SM1004TMEM4LOAD26SM100_TMEM_LOAD_32dp32b64xESY_NSZ_INS10_ILi2ELi4ELi3EEES13_NSR_INS5_IJS14_SF_EEENS5_IJSF_SB_EEEEEEENS4_39AutoVectorizingCopyWithAssumedAlignmentILi128EEENS4_14SM90_TMA_STOREES1X_S1Z_S1Z_EEEvvEEEEvNT_6ParamsE:
	.zero		2944


//--------------------- SYMBOLS --------------------------

	.type		.nv.reservedSmem.offset0,@object
	.size		.nv.reservedSmem.offset0,0x4
	.type		.nv.reservedSmem.cap,@object
	.size		.nv.reservedSmem.cap,0x4
	.type		__assertfail,@function
